//
// Generated by NVIDIA NVVM Compiler
//
// Compiler Build ID: CL-36424714
// Cuda compilation tools, release 13.0, V13.0.88
// Based on NVVM 20.0.0
//

.version 9.0
.target sm_100
.address_size 64

	// .globl	_Z17calculateMovementPdS_S_S_S_S_S_i
.func  (.param .b64 func_retval0) __internal_accurate_pow
(
	.param .b64 __internal_accurate_pow_param_0,
	.param .b64 __internal_accurate_pow_param_1
)
;
.global .align 8 .f64 G = 0d3DD2584C222C163E;
.global .align 8 .f64 THETA = 0d3FF3333333333333;
.global .align 4 .u32 blockSize = 256;
.global .align 4 .u32 pPointer;
.global .align 4 .u32 deltaTime = 1;
.global .align 4 .u32 error;
.global .align 4 .u32 h;
// _ZZ11boundingBoxPdS_iS_S_S_S_PiE9leftCache has been demoted
// _ZZ11boundingBoxPdS_iS_S_S_S_PiE10rightCache has been demoted
// _ZZ11boundingBoxPdS_iS_S_S_S_PiE7upCache has been demoted
// _ZZ11boundingBoxPdS_iS_S_S_S_PiE9downCache has been demoted

.visible .entry _Z17calculateMovementPdS_S_S_S_S_S_i(
	.param .u64 .ptr .align 1 _Z17calculateMovementPdS_S_S_S_S_S_i_param_0,
	.param .u64 .ptr .align 1 _Z17calculateMovementPdS_S_S_S_S_S_i_param_1,
	.param .u64 .ptr .align 1 _Z17calculateMovementPdS_S_S_S_S_S_i_param_2,
	.param .u64 .ptr .align 1 _Z17calculateMovementPdS_S_S_S_S_S_i_param_3,
	.param .u64 .ptr .align 1 _Z17calculateMovementPdS_S_S_S_S_S_i_param_4,
	.param .u64 .ptr .align 1 _Z17calculateMovementPdS_S_S_S_S_S_i_param_5,
	.param .u64 .ptr .align 1 _Z17calculateMovementPdS_S_S_S_S_S_i_param_6,
	.param .u32 _Z17calculateMovementPdS_S_S_S_S_S_i_param_7
)
{
	.reg .pred 	%p<2>;
	.reg .b32 	%r<6>;
	.reg .b64 	%rd<25>;
	.reg .b64 	%fd<17>;

	ld.param.u64 	%rd2, [_Z17calculateMovementPdS_S_S_S_S_S_i_param_1];
	ld.param.u64 	%rd4, [_Z17calculateMovementPdS_S_S_S_S_S_i_param_3];
	ld.param.u64 	%rd5, [_Z17calculateMovementPdS_S_S_S_S_S_i_param_4];
	ld.param.u64 	%rd6, [_Z17calculateMovementPdS_S_S_S_S_S_i_param_5];
	ld.param.u64 	%rd7, [_Z17calculateMovementPdS_S_S_S_S_S_i_param_6];
	ld.param.u32 	%r2, [_Z17calculateMovementPdS_S_S_S_S_S_i_param_7];
	mov.u32 	%r3, %tid.x;
	mov.u32 	%r4, %ntid.x;
	mov.u32 	%r5, %ctaid.x;
	mad.lo.s32 	%r1, %r4, %r5, %r3;
	setp.ge.s32 	%p1, %r1, %r2;
	@%p1 bra 	$L__BB0_2;
	ld.param.u64 	%rd24, [_Z17calculateMovementPdS_S_S_S_S_S_i_param_2];
	ld.param.u64 	%rd23, [_Z17calculateMovementPdS_S_S_S_S_S_i_param_0];
	cvta.to.global.u64 	%rd8, %rd6;
	cvta.to.global.u64 	%rd9, %rd23;
	cvta.to.global.u64 	%rd10, %rd7;
	cvta.to.global.u64 	%rd11, %rd2;
	cvta.to.global.u64 	%rd12, %rd24;
	cvta.to.global.u64 	%rd13, %rd4;
	cvta.to.global.u64 	%rd14, %rd5;
	mul.wide.s32 	%rd15, %r1, 8;
	add.s64 	%rd16, %rd8, %rd15;
	ld.global.f64 	%fd1, [%rd16];
	add.s64 	%rd17, %rd9, %rd15;
	ld.global.f64 	%fd2, [%rd17];
	add.f64 	%fd3, %fd1, %fd2;
	st.global.f64 	[%rd17], %fd3;
	add.s64 	%rd18, %rd10, %rd15;
	ld.global.f64 	%fd4, [%rd18];
	add.s64 	%rd19, %rd11, %rd15;
	ld.global.f64 	%fd5, [%rd19];
	add.f64 	%fd6, %fd4, %fd5;
	st.global.f64 	[%rd19], %fd6;
	add.s64 	%rd20, %rd12, %rd15;
	ld.global.f64 	%fd7, [%rd20];
	rcp.rn.f64 	%fd8, %fd7;
	add.s64 	%rd21, %rd13, %rd15;
	ld.global.f64 	%fd9, [%rd21];
	ld.global.f64 	%fd10, [%rd16];
	fma.rn.f64 	%fd11, %fd8, %fd9, %fd10;
	st.global.f64 	[%rd16], %fd11;
	ld.global.f64 	%fd12, [%rd20];
	rcp.rn.f64 	%fd13, %fd12;
	add.s64 	%rd22, %rd14, %rd15;
	ld.global.f64 	%fd14, [%rd22];
	ld.global.f64 	%fd15, [%rd18];
	fma.rn.f64 	%fd16, %fd13, %fd14, %fd15;
	st.global.f64 	[%rd18], %fd16;
$L__BB0_2:
	ret;

}
	// .globl	_Z14calculateForcePiPdS0_S0_iiS0_S0_S0_S0_
.visible .entry _Z14calculateForcePiPdS0_S0_iiS0_S0_S0_S0_(
	.param .u64 .ptr .align 1 _Z14calculateForcePiPdS0_S0_iiS0_S0_S0_S0__param_0,
	.param .u64 .ptr .align 1 _Z14calculateForcePiPdS0_S0_iiS0_S0_S0_S0__param_1,
	.param .u64 .ptr .align 1 _Z14calculateForcePiPdS0_S0_iiS0_S0_S0_S0__param_2,
	.param .u64 .ptr .align 1 _Z14calculateForcePiPdS0_S0_iiS0_S0_S0_S0__param_3,
	.param .u32 _Z14calculateForcePiPdS0_S0_iiS0_S0_S0_S0__param_4,
	.param .u32 _Z14calculateForcePiPdS0_S0_iiS0_S0_S0_S0__param_5,
	.param .u64 .ptr .align 1 _Z14calculateForcePiPdS0_S0_iiS0_S0_S0_S0__param_6,
	.param .u64 .ptr .align 1 _Z14calculateForcePiPdS0_S0_iiS0_S0_S0_S0__param_7,
	.param .u64 .ptr .align 1 _Z14calculateForcePiPdS0_S0_iiS0_S0_S0_S0__param_8,
	.param .u64 .ptr .align 1 _Z14calculateForcePiPdS0_S0_iiS0_S0_S0_S0__param_9
)
{
	.reg .pred 	%p<86>;
	.reg .b32 	%r<129>;
	.reg .b32 	%f<5>;
	.reg .b64 	%rd<76>;
	.reg .b64 	%fd<137>;

	ld.param.u64 	%rd13, [_Z14calculateForcePiPdS0_S0_iiS0_S0_S0_S0__param_0];
	ld.param.u64 	%rd8, [_Z14calculateForcePiPdS0_S0_iiS0_S0_S0_S0__param_3];
	ld.param.u32 	%r128, [_Z14calculateForcePiPdS0_S0_iiS0_S0_S0_S0__param_4];
	ld.param.u32 	%r40, [_Z14calculateForcePiPdS0_S0_iiS0_S0_S0_S0__param_5];
	cvta.to.global.u64 	%rd1, %rd13;
	cvta.to.global.u64 	%rd2, %rd8;
	mov.u32 	%r41, %tid.x;
	mov.u32 	%r42, %ntid.x;
	mov.u32 	%r43, %ctaid.x;
	mad.lo.s32 	%r1, %r42, %r43, %r41;
	setp.ge.s32 	%p5, %r1, %r40;
	@%p5 bra 	$L__BB1_54;
	ld.param.u64 	%rd75, [_Z14calculateForcePiPdS0_S0_iiS0_S0_S0_S0__param_9];
	ld.param.u64 	%rd74, [_Z14calculateForcePiPdS0_S0_iiS0_S0_S0_S0__param_8];
	ld.param.u64 	%rd73, [_Z14calculateForcePiPdS0_S0_iiS0_S0_S0_S0__param_7];
	ld.param.u64 	%rd72, [_Z14calculateForcePiPdS0_S0_iiS0_S0_S0_S0__param_6];
	ld.param.u64 	%rd66, [_Z14calculateForcePiPdS0_S0_iiS0_S0_S0_S0__param_2];
	ld.param.u64 	%rd64, [_Z14calculateForcePiPdS0_S0_iiS0_S0_S0_S0__param_1];
	cvta.to.global.u64 	%rd14, %rd72;
	cvta.to.global.u64 	%rd15, %rd73;
	cvta.to.global.u64 	%rd16, %rd75;
	cvta.to.global.u64 	%rd17, %rd74;
	ld.global.f64 	%fd47, [%rd16];
	ld.global.f64 	%fd48, [%rd17];
	sub.f64 	%fd1, %fd47, %fd48;
	mul.wide.s32 	%rd18, %r1, 8;
	add.s64 	%rd3, %rd14, %rd18;
	ld.global.f64 	%fd133, [%rd3];
	add.s64 	%rd4, %rd15, %rd18;
	ld.global.f64 	%fd134, [%rd4];
	cvta.to.global.u64 	%rd19, %rd64;
	add.s64 	%rd20, %rd19, %rd18;
	ld.global.f64 	%fd4, [%rd20];
	cvta.to.global.u64 	%rd21, %rd66;
	add.s64 	%rd22, %rd21, %rd18;
	ld.global.f64 	%fd5, [%rd22];
	add.s64 	%rd23, %rd2, %rd18;
	ld.global.f64 	%fd6, [%rd23];
	mul.wide.s32 	%rd24, %r128, 8;
	add.s64 	%rd25, %rd19, %rd24;
	ld.global.f64 	%fd49, [%rd25];
	sub.f64 	%fd7, %fd4, %fd49;
	{
	.reg .b32 %temp; 
	mov.b64 	{%temp, %r2}, %fd7;
	}
	mov.f64 	%fd50, 0d4000000000000000;
	{
	.reg .b32 %temp; 
	mov.b64 	{%temp, %r44}, %fd50;
	}
	and.b32  	%r4, %r44, 2146435072;
	setp.eq.s32 	%p6, %r4, 1062207488;
	abs.f64 	%fd8, %fd7;
	{ // callseq 0, 0
	.param .b64 param0;
	st.param.f64 	[param0], %fd8;
	.param .b64 param1;
	st.param.f64 	[param1], 0d4000000000000000;
	.param .b64 retval0;
	call.uni (retval0), 
	__internal_accurate_pow, 
	(
	param0, 
	param1
	);
	ld.param.f64 	%fd51, [retval0];
	} // callseq 0
	setp.lt.s32 	%p7, %r2, 0;
	neg.f64 	%fd53, %fd51;
	selp.f64 	%fd54, %fd53, %fd51, %p6;
	selp.f64 	%fd126, %fd54, %fd51, %p7;
	setp.neu.f64 	%p8, %fd7, 0d0000000000000000;
	@%p8 bra 	$L__BB1_3;
	selp.b32 	%r45, %r2, 0, %p6;
	setp.lt.s32 	%p10, %r44, 0;
	or.b32  	%r46, %r45, 2146435072;
	selp.b32 	%r47, %r46, %r45, %p10;
	mov.b32 	%r48, 0;
	mov.b64 	%fd126, {%r48, %r47};
$L__BB1_3:
	add.f64 	%fd55, %fd7, 0d4000000000000000;
	{
	.reg .b32 %temp; 
	mov.b64 	{%temp, %r49}, %fd55;
	}
	and.b32  	%r50, %r49, 2146435072;
	setp.ne.s32 	%p11, %r50, 2146435072;
	@%p11 bra 	$L__BB1_8;
	setp.num.f64 	%p12, %fd7, %fd7;
	@%p12 bra 	$L__BB1_6;
	mov.f64 	%fd56, 0d4000000000000000;
	add.rn.f64 	%fd126, %fd7, %fd56;
	bra.uni 	$L__BB1_8;
$L__BB1_6:
	setp.neu.f64 	%p13, %fd8, 0d7FF0000000000000;
	@%p13 bra 	$L__BB1_8;
	setp.lt.s32 	%p16, %r44, 0;
	selp.b32 	%r52, 0, 2146435072, %p16;
	and.b32  	%r53, %r44, 2147483647;
	setp.ne.s32 	%p17, %r53, 1071644672;
	or.b32  	%r54, %r52, -2147483648;
	selp.b32 	%r55, %r54, %r52, %p17;
	selp.b32 	%r56, %r55, %r52, %p6;
	selp.b32 	%r57, %r56, %r52, %p7;
	mov.b32 	%r58, 0;
	mov.b64 	%fd126, {%r58, %r57};
$L__BB1_8:
	ld.param.u64 	%rd67, [_Z14calculateForcePiPdS0_S0_iiS0_S0_S0_S0__param_2];
	cvta.to.global.u64 	%rd26, %rd67;
	mul.wide.s32 	%rd27, %r128, 8;
	add.s64 	%rd28, %rd26, %rd27;
	ld.global.f64 	%fd57, [%rd28];
	sub.f64 	%fd15, %fd5, %fd57;
	{
	.reg .b32 %temp; 
	mov.b64 	{%temp, %r5}, %fd15;
	}
	abs.f64 	%fd16, %fd15;
	{ // callseq 1, 0
	.param .b64 param0;
	st.param.f64 	[param0], %fd16;
	.param .b64 param1;
	st.param.f64 	[param1], 0d4000000000000000;
	.param .b64 retval0;
	call.uni (retval0), 
	__internal_accurate_pow, 
	(
	param0, 
	param1
	);
	ld.param.f64 	%fd58, [retval0];
	} // callseq 1
	setp.lt.s32 	%p19, %r5, 0;
	neg.f64 	%fd60, %fd58;
	selp.f64 	%fd61, %fd60, %fd58, %p6;
	selp.f64 	%fd128, %fd61, %fd58, %p19;
	setp.neu.f64 	%p20, %fd15, 0d0000000000000000;
	@%p20 bra 	$L__BB1_10;
	selp.b32 	%r60, %r5, 0, %p6;
	setp.lt.s32 	%p22, %r44, 0;
	or.b32  	%r61, %r60, 2146435072;
	selp.b32 	%r62, %r61, %r60, %p22;
	mov.b32 	%r63, 0;
	mov.b64 	%fd128, {%r63, %r62};
$L__BB1_10:
	add.f64 	%fd62, %fd15, 0d4000000000000000;
	{
	.reg .b32 %temp; 
	mov.b64 	{%temp, %r64}, %fd62;
	}
	and.b32  	%r65, %r64, 2146435072;
	setp.ne.s32 	%p23, %r65, 2146435072;
	@%p23 bra 	$L__BB1_15;
	setp.num.f64 	%p24, %fd15, %fd15;
	@%p24 bra 	$L__BB1_13;
	mov.f64 	%fd63, 0d4000000000000000;
	add.rn.f64 	%fd128, %fd15, %fd63;
	bra.uni 	$L__BB1_15;
$L__BB1_13:
	setp.neu.f64 	%p25, %fd16, 0d7FF0000000000000;
	@%p25 bra 	$L__BB1_15;
	setp.lt.s32 	%p28, %r44, 0;
	selp.b32 	%r67, 0, 2146435072, %p28;
	and.b32  	%r68, %r44, 2147483647;
	setp.ne.s32 	%p29, %r68, 1071644672;
	or.b32  	%r69, %r67, -2147483648;
	selp.b32 	%r70, %r69, %r67, %p29;
	selp.b32 	%r71, %r70, %r67, %p6;
	selp.b32 	%r72, %r71, %r67, %p19;
	mov.b32 	%r73, 0;
	mov.b64 	%fd128, {%r73, %r72};
$L__BB1_15:
	setp.eq.f64 	%p30, %fd15, 0d3FF0000000000000;
	selp.f64 	%fd64, 0d3FF0000000000000, %fd128, %p30;
	setp.eq.f64 	%p31, %fd7, 0d3FF0000000000000;
	selp.f64 	%fd65, 0d3FF0000000000000, %fd126, %p31;
	add.f64 	%fd66, %fd65, %fd64;
	cvt.rn.f32.f64 	%f2, %fd66;
	sqrt.rn.f32 	%f3, %f2;
	cvt.f64.f32 	%fd23, %f3;
	setp.eq.f32 	%p32, %f3, 0f00000000;
	@%p32 bra 	$L__BB1_54;
	div.rn.f64 	%fd67, %fd1, %fd23;
	setp.lt.f64 	%p33, %fd67, 0d3FF3333333333333;
	@%p33 bra 	$L__BB1_55;
	setp.eq.s32 	%p34, %r128, -1;
	@%p34 bra 	$L__BB1_53;
	setp.eq.s32 	%p35, %r4, 1062207488;
	setp.lt.s32 	%p36, %r44, 0;
	selp.b32 	%r6, 0, 2146435072, %p36;
	and.b32  	%r75, %r44, 2147483647;
	setp.ne.s32 	%p37, %r75, 1071644672;
	and.pred  	%p1, %p35, %p37;
	mul.f64 	%fd24, %fd6, 0d3DD2584C222C163E;
	mov.b32 	%r126, 0;
	mov.u32 	%r127, %r128;
$L__BB1_19:
	mov.u32 	%r9, %r126;
	mov.u32 	%r8, %r127;
	setp.ne.s32 	%p38, %r128, %r8;
	@%p38 bra 	$L__BB1_27;
	mul.wide.s32 	%rd36, %r128, 4;
	add.s64 	%rd37, %rd1, %rd36;
	ld.global.u32 	%r125, [%rd37];
	setp.ne.s32 	%p53, %r125, -1;
	mov.pred 	%p84, 0;
	@%p53 bra 	$L__BB1_23;
	mov.b32 	%r117, 1;
$L__BB1_22:
	sub.s32 	%r89, %r128, %r117;
	mul.wide.s32 	%rd38, %r89, 4;
	add.s64 	%rd39, %rd1, %rd38;
	ld.global.u32 	%r125, [%rd39];
	add.s32 	%r13, %r117, 1;
	setp.lt.u32 	%p54, %r117, 3;
	setp.eq.s32 	%p84, %r125, -1;
	and.pred  	%p56, %p54, %p84;
	mov.u32 	%r117, %r13;
	@%p56 bra 	$L__BB1_22;
$L__BB1_23:
	@%p84 bra 	$L__BB1_53;
$L__BB1_24:
	ld.param.u64 	%rd65, [_Z14calculateForcePiPdS0_S0_iiS0_S0_S0_S0__param_1];
	setp.lt.s32 	%p57, %r44, 0;
	setp.eq.s32 	%p58, %r4, 1062207488;
	cvta.to.global.u64 	%rd40, %rd65;
	mul.wide.s32 	%rd41, %r125, 8;
	add.s64 	%rd42, %rd40, %rd41;
	ld.global.f64 	%fd68, [%rd42];
	sub.f64 	%fd27, %fd4, %fd68;
	{
	.reg .b32 %temp; 
	mov.b64 	{%temp, %r30}, %fd27;
	}
	abs.f64 	%fd28, %fd27;
	{ // callseq 2, 0
	.param .b64 param0;
	st.param.f64 	[param0], %fd28;
	.param .b64 param1;
	st.param.f64 	[param1], 0d4000000000000000;
	.param .b64 retval0;
	call.uni (retval0), 
	__internal_accurate_pow, 
	(
	param0, 
	param1
	);
	ld.param.f64 	%fd69, [retval0];
	} // callseq 2
	setp.lt.s32 	%p60, %r30, 0;
	neg.f64 	%fd71, %fd69;
	selp.f64 	%fd72, %fd71, %fd69, %p58;
	selp.f64 	%fd73, %fd72, %fd69, %p60;
	setp.eq.f64 	%p61, %fd27, 0d0000000000000000;
	selp.b32 	%r90, %r30, 0, %p58;
	or.b32  	%r91, %r90, 2146435072;
	selp.b32 	%r92, %r91, %r90, %p57;
	mov.b32 	%r93, 0;
	mov.b64 	%fd74, {%r93, %r92};
	selp.f64 	%fd131, %fd74, %fd73, %p61;
	add.f64 	%fd75, %fd27, 0d4000000000000000;
	{
	.reg .b32 %temp; 
	mov.b64 	{%temp, %r94}, %fd75;
	}
	and.b32  	%r95, %r94, 2146435072;
	setp.ne.s32 	%p62, %r95, 2146435072;
	@%p62 bra 	$L__BB1_41;
	setp.num.f64 	%p63, %fd27, %fd27;
	@%p63 bra 	$L__BB1_39;
	mov.f64 	%fd76, 0d4000000000000000;
	add.rn.f64 	%fd131, %fd27, %fd76;
	bra.uni 	$L__BB1_41;
$L__BB1_27:
	mul.wide.s32 	%rd29, %r8, 4;
	add.s64 	%rd5, %rd1, %rd29;
	ld.global.u32 	%r77, [%rd5];
	setp.eq.s32 	%p40, %r77, %r128;
	mov.b32 	%r119, 0;
	mov.pred 	%p85, 0;
	@%p40 bra 	$L__BB1_31;
	ld.global.u32 	%r79, [%rd5+-4];
	setp.eq.s32 	%p42, %r79, %r128;
	mov.b32 	%r119, 1;
	@%p42 bra 	$L__BB1_31;
	ld.global.u32 	%r81, [%rd5+-8];
	setp.eq.s32 	%p44, %r81, %r128;
	mov.b32 	%r119, 2;
	@%p44 bra 	$L__BB1_31;
	ld.global.u32 	%r84, [%rd5+-12];
	setp.ne.s32 	%p46, %r84, %r128;
	mov.b32 	%r120, 4;
	mov.b32 	%r119, 3;
	mov.pred 	%p85, -1;
	@%p46 bra 	$L__BB1_33;
$L__BB1_31:
	not.pred 	%p47, %p85;
	mov.u32 	%r120, %r119;
	mov.u32 	%r128, %r8;
	@%p47 bra 	$L__BB1_33;
	add.s32 	%r126, %r9, -1;
	ld.global.u32 	%r127, [%rd5+-16];
	mov.u32 	%r128, %r8;
	bra.uni 	$L__BB1_52;
$L__BB1_33:
	not.b32 	%r85, %r120;
	add.s32 	%r86, %r128, %r85;
	mul.wide.s32 	%rd30, %r86, 4;
	add.s64 	%rd31, %rd1, %rd30;
	ld.global.u32 	%r125, [%rd31];
	setp.gt.u32 	%p48, %r120, 1;
	@%p48 bra 	$L__BB1_37;
	add.s32 	%r122, %r120, 2;
$L__BB1_35:
	setp.ne.s32 	%p49, %r125, -1;
	@%p49 bra 	$L__BB1_24;
	sub.s32 	%r87, %r128, %r122;
	mul.wide.s32 	%rd32, %r87, 4;
	add.s64 	%rd33, %rd1, %rd32;
	ld.global.u32 	%r125, [%rd33];
	add.s32 	%r122, %r122, 1;
	setp.ne.s32 	%p50, %r122, 4;
	@%p50 bra 	$L__BB1_35;
$L__BB1_37:
	setp.ne.s32 	%p51, %r125, -1;
	@%p51 bra 	$L__BB1_24;
	add.s32 	%r126, %r9, -1;
	mul.wide.s32 	%rd34, %r128, 4;
	add.s64 	%rd35, %rd1, %rd34;
	ld.global.u32 	%r127, [%rd35+-16];
	bra.uni 	$L__BB1_52;
$L__BB1_39:
	setp.neu.f64 	%p64, %fd28, 0d7FF0000000000000;
	@%p64 bra 	$L__BB1_41;
	or.b32  	%r96, %r6, -2147483648;
	selp.b32 	%r97, %r96, %r6, %p1;
	selp.b32 	%r98, %r97, %r6, %p60;
	mov.b32 	%r99, 0;
	mov.b64 	%fd131, {%r99, %r98};
$L__BB1_41:
	ld.param.u64 	%rd68, [_Z14calculateForcePiPdS0_S0_iiS0_S0_S0_S0__param_2];
	cvta.to.global.u64 	%rd43, %rd68;
	mul.wide.s32 	%rd44, %r125, 8;
	add.s64 	%rd45, %rd43, %rd44;
	ld.global.f64 	%fd77, [%rd45];
	sub.f64 	%fd33, %fd5, %fd77;
	{
	.reg .b32 %temp; 
	mov.b64 	{%temp, %r31}, %fd33;
	}
	abs.f64 	%fd34, %fd33;
	{ // callseq 3, 0
	.param .b64 param0;
	st.param.f64 	[param0], %fd34;
	.param .b64 param1;
	st.param.f64 	[param1], 0d4000000000000000;
	.param .b64 retval0;
	call.uni (retval0), 
	__internal_accurate_pow, 
	(
	param0, 
	param1
	);
	ld.param.f64 	%fd78, [retval0];
	} // callseq 3
	setp.lt.s32 	%p69, %r31, 0;
	neg.f64 	%fd80, %fd78;
	selp.f64 	%fd81, %fd80, %fd78, %p58;
	selp.f64 	%fd82, %fd81, %fd78, %p69;
	setp.eq.f64 	%p70, %fd33, 0d0000000000000000;
	selp.b32 	%r100, %r31, 0, %p58;
	or.b32  	%r101, %r100, 2146435072;
	selp.b32 	%r102, %r101, %r100, %p57;
	mov.b32 	%r103, 0;
	mov.b64 	%fd83, {%r103, %r102};
	selp.f64 	%fd132, %fd83, %fd82, %p70;
	add.f64 	%fd84, %fd33, 0d4000000000000000;
	{
	.reg .b32 %temp; 
	mov.b64 	{%temp, %r104}, %fd84;
	}
	and.b32  	%r105, %r104, 2146435072;
	setp.ne.s32 	%p71, %r105, 2146435072;
	@%p71 bra 	$L__BB1_46;
	setp.num.f64 	%p72, %fd33, %fd33;
	@%p72 bra 	$L__BB1_44;
	mov.f64 	%fd85, 0d4000000000000000;
	add.rn.f64 	%fd132, %fd33, %fd85;
	bra.uni 	$L__BB1_46;
$L__BB1_44:
	setp.neu.f64 	%p73, %fd34, 0d7FF0000000000000;
	@%p73 bra 	$L__BB1_46;
	or.b32  	%r106, %r6, -2147483648;
	selp.b32 	%r107, %r106, %r6, %p1;
	selp.b32 	%r108, %r107, %r6, %p69;
	mov.b32 	%r109, 0;
	mov.b64 	%fd132, {%r109, %r108};
$L__BB1_46:
	setp.eq.f64 	%p75, %fd33, 0d3FF0000000000000;
	selp.f64 	%fd86, 0d3FF0000000000000, %fd132, %p75;
	setp.eq.f64 	%p76, %fd27, 0d3FF0000000000000;
	selp.f64 	%fd87, 0d3FF0000000000000, %fd131, %p76;
	add.f64 	%fd88, %fd87, %fd86;
	cvt.rn.f32.f64 	%f4, %fd88;
	sqrt.rn.f32 	%f1, %f4;
	setp.neu.f32 	%p77, %f1, 0f00000000;
	@%p77 bra 	$L__BB1_48;
	mul.wide.s32 	%rd59, %r125, 4;
	add.s64 	%rd60, %rd1, %rd59;
	ld.global.u32 	%r127, [%rd60];
	mov.u32 	%r126, %r9;
	mov.u32 	%r128, %r125;
	bra.uni 	$L__BB1_52;
$L__BB1_48:
	setp.ge.s32 	%p78, %r125, %r40;
	@%p78 bra 	$L__BB1_50;
	ld.param.u64 	%rd70, [_Z14calculateForcePiPdS0_S0_iiS0_S0_S0_S0__param_3];
	cvt.f64.f32 	%fd107, %f1;
	mul.f64 	%fd108, %fd107, %fd107;
	mul.f64 	%fd109, %fd108, %fd107;
	cvta.to.global.u64 	%rd54, %rd70;
	mul.wide.s32 	%rd55, %r125, 8;
	add.s64 	%rd56, %rd54, %rd55;
	ld.global.f64 	%fd110, [%rd56];
	mul.f64 	%fd111, %fd24, %fd110;
	div.rn.f64 	%fd112, %fd111, %fd109;
	mul.f64 	%fd113, %fd27, %fd112;
	sub.f64 	%fd133, %fd133, %fd113;
	mul.f64 	%fd114, %fd33, %fd112;
	sub.f64 	%fd134, %fd134, %fd114;
	mul.wide.s32 	%rd57, %r125, 4;
	add.s64 	%rd58, %rd1, %rd57;
	ld.global.u32 	%r127, [%rd58];
	mov.u32 	%r126, %r9;
	mov.u32 	%r128, %r125;
	bra.uni 	$L__BB1_52;
$L__BB1_50:
	add.s32 	%r126, %r9, 1;
	cvt.rn.f64.s32 	%fd89, %r126;
	{
	.reg .b32 %temp; 
	mov.b64 	{%temp, %r110}, %fd89;
	}
	shr.u32 	%r111, %r110, 20;
	and.b32  	%r112, %r111, 2047;
	add.s32 	%r113, %r112, -1012;
	mov.b64 	%rd46, %fd89;
	shl.b64 	%rd47, %rd46, %r113;
	setp.eq.s64 	%p80, %rd47, -9223372036854775808;
	{ // callseq 4, 0
	.param .b64 param0;
	st.param.f64 	[param0], 0d4000000000000000;
	.param .b64 param1;
	st.param.f64 	[param1], %fd89;
	.param .b64 retval0;
	call.uni (retval0), 
	__internal_accurate_pow, 
	(
	param0, 
	param1
	);
	ld.param.f64 	%fd90, [retval0];
	} // callseq 4
	neg.f64 	%fd92, %fd90;
	selp.f64 	%fd93, %fd92, %fd90, %p80;
	selp.f64 	%fd94, %fd93, %fd90, %p57;
	setp.eq.s32 	%p81, %r126, 0;
	selp.f64 	%fd95, 0d3FF0000000000000, %fd94, %p81;
	div.rn.f64 	%fd96, %fd1, %fd95;
	cvt.f64.f32 	%fd97, %f1;
	div.rn.f64 	%fd98, %fd96, %fd97;
	setp.geu.f64 	%p82, %fd98, 0d3FF3333333333333;
	mov.u32 	%r127, %r125;
	mov.u32 	%r128, %r125;
	@%p82 bra 	$L__BB1_52;
	ld.param.u64 	%rd69, [_Z14calculateForcePiPdS0_S0_iiS0_S0_S0_S0__param_3];
	cvt.f64.f32 	%fd99, %f1;
	mul.f64 	%fd100, %fd99, %fd99;
	mul.f64 	%fd101, %fd100, %fd99;
	cvta.to.global.u64 	%rd49, %rd69;
	mul.wide.s32 	%rd50, %r125, 8;
	add.s64 	%rd51, %rd49, %rd50;
	ld.global.f64 	%fd102, [%rd51];
	mul.f64 	%fd103, %fd24, %fd102;
	div.rn.f64 	%fd104, %fd103, %fd101;
	mul.f64 	%fd105, %fd27, %fd104;
	sub.f64 	%fd133, %fd133, %fd105;
	mul.f64 	%fd106, %fd33, %fd104;
	sub.f64 	%fd134, %fd134, %fd106;
	mul.wide.s32 	%rd52, %r125, 4;
	add.s64 	%rd53, %rd1, %rd52;
	ld.global.u32 	%r127, [%rd53+-16];
	mov.u32 	%r126, %r9;
	mov.u32 	%r128, %r125;
$L__BB1_52:
	setp.ne.s32 	%p83, %r127, -1;
	@%p83 bra 	$L__BB1_19;
$L__BB1_53:
	st.global.f64 	[%rd3], %fd133;
	st.global.f64 	[%rd4], %fd134;
$L__BB1_54:
	ret;
$L__BB1_55:
	ld.param.u64 	%rd71, [_Z14calculateForcePiPdS0_S0_iiS0_S0_S0_S0__param_3];
	mul.f64 	%fd115, %fd23, %fd23;
	mul.f64 	%fd116, %fd115, %fd23;
	mul.f64 	%fd117, %fd6, 0d3DD2584C222C163E;
	cvta.to.global.u64 	%rd61, %rd71;
	mul.wide.s32 	%rd62, %r128, 8;
	add.s64 	%rd63, %rd61, %rd62;
	ld.global.f64 	%fd118, [%rd63];
	mul.f64 	%fd119, %fd117, %fd118;
	div.rn.f64 	%fd120, %fd119, %fd116;
	mul.f64 	%fd121, %fd7, %fd120;
	sub.f64 	%fd122, %fd133, %fd121;
	mul.f64 	%fd123, %fd15, %fd120;
	sub.f64 	%fd124, %fd134, %fd123;
	st.global.f64 	[%rd3], %fd122;
	st.global.f64 	[%rd4], %fd124;
	bra.uni 	$L__BB1_54;

}
	// .globl	_Z15initialPositionPdS_S_S_S_S_
.visible .entry _Z15initialPositionPdS_S_S_S_S_(
	.param .u64 .ptr .align 1 _Z15initialPositionPdS_S_S_S_S__param_0,
	.param .u64 .ptr .align 1 _Z15initialPositionPdS_S_S_S_S__param_1,
	.param .u64 .ptr .align 1 _Z15initialPositionPdS_S_S_S_S__param_2,
	.param .u64 .ptr .align 1 _Z15initialPositionPdS_S_S_S_S__param_3,
	.param .u64 .ptr .align 1 _Z15initialPositionPdS_S_S_S_S__param_4,
	.param .u64 .ptr .align 1 _Z15initialPositionPdS_S_S_S_S__param_5
)
{
	.reg .b64 	%rd<13>;
	.reg .b64 	%fd<3>;

	ld.param.u64 	%rd1, [_Z15initialPositionPdS_S_S_S_S__param_0];
	ld.param.u64 	%rd2, [_Z15initialPositionPdS_S_S_S_S__param_1];
	ld.param.u64 	%rd3, [_Z15initialPositionPdS_S_S_S_S__param_2];
	ld.param.u64 	%rd4, [_Z15initialPositionPdS_S_S_S_S__param_3];
	ld.param.u64 	%rd5, [_Z15initialPositionPdS_S_S_S_S__param_4];
	ld.param.u64 	%rd6, [_Z15initialPositionPdS_S_S_S_S__param_5];
	cvta.to.global.u64 	%rd7, %rd4;
	cvta.to.global.u64 	%rd8, %rd3;
	cvta.to.global.u64 	%rd9, %rd5;
	cvta.to.global.u64 	%rd10, %rd2;
	cvta.to.global.u64 	%rd11, %rd1;
	cvta.to.global.u64 	%rd12, %rd6;
	ld.global.f64 	%fd1, [%rd12];
	st.global.f64 	[%rd11], %fd1;
	st.global.f64 	[%rd10], %fd1;
	ld.global.f64 	%fd2, [%rd9];
	st.global.f64 	[%rd8], %fd2;
	st.global.f64 	[%rd7], %fd2;
	ret;

}
	// .globl	_Z11boundingBoxPdS_iS_S_S_S_Pi
.visible .entry _Z11boundingBoxPdS_iS_S_S_S_Pi(
	.param .u64 .ptr .align 1 _Z11boundingBoxPdS_iS_S_S_S_Pi_param_0,
	.param .u64 .ptr .align 1 _Z11boundingBoxPdS_iS_S_S_S_Pi_param_1,
	.param .u32 _Z11boundingBoxPdS_iS_S_S_S_Pi_param_2,
	.param .u64 .ptr .align 1 _Z11boundingBoxPdS_iS_S_S_S_Pi_param_3,
	.param .u64 .ptr .align 1 _Z11boundingBoxPdS_iS_S_S_S_Pi_param_4,
	.param .u64 .ptr .align 1 _Z11boundingBoxPdS_iS_S_S_S_Pi_param_5,
	.param .u64 .ptr .align 1 _Z11boundingBoxPdS_iS_S_S_S_Pi_param_6,
	.param .u64 .ptr .align 1 _Z11boundingBoxPdS_iS_S_S_S_Pi_param_7
)
{
	.reg .pred 	%p<11>;
	.reg .b32 	%r<35>;
	.reg .b32 	%f<49>;
	.reg .b64 	%rd<21>;
	.reg .b64 	%fd<13>;
	// demoted variable
	.shared .align 4 .b8 _ZZ11boundingBoxPdS_iS_S_S_S_PiE9leftCache[1024];
	// demoted variable
	.shared .align 4 .b8 _ZZ11boundingBoxPdS_iS_S_S_S_PiE10rightCache[1024];
	// demoted variable
	.shared .align 4 .b8 _ZZ11boundingBoxPdS_iS_S_S_S_PiE7upCache[1024];
	// demoted variable
	.shared .align 4 .b8 _ZZ11boundingBoxPdS_iS_S_S_S_PiE9downCache[1024];
	ld.param.u64 	%rd8, [_Z11boundingBoxPdS_iS_S_S_S_Pi_param_0];
	ld.param.u64 	%rd9, [_Z11boundingBoxPdS_iS_S_S_S_Pi_param_1];
	ld.param.u32 	%r16, [_Z11boundingBoxPdS_iS_S_S_S_Pi_param_2];
	ld.param.u64 	%rd4, [_Z11boundingBoxPdS_iS_S_S_S_Pi_param_3];
	ld.param.u64 	%rd5, [_Z11boundingBoxPdS_iS_S_S_S_Pi_param_4];
	ld.param.u64 	%rd6, [_Z11boundingBoxPdS_iS_S_S_S_Pi_param_5];
	ld.param.u64 	%rd7, [_Z11boundingBoxPdS_iS_S_S_S_Pi_param_6];
	ld.param.u64 	%rd10, [_Z11boundingBoxPdS_iS_S_S_S_Pi_param_7];
	cvta.to.global.u64 	%rd1, %rd10;
	cvta.to.global.u64 	%rd2, %rd9;
	cvta.to.global.u64 	%rd3, %rd8;
	mov.u32 	%r1, %tid.x;
	mov.u32 	%r34, %ntid.x;
	mov.u32 	%r17, %ctaid.x;
	mad.lo.s32 	%r3, %r34, %r17, %r1;
	mov.u32 	%r18, %nctaid.x;
	mul.lo.s32 	%r4, %r34, %r18;
	setp.ge.s32 	%p1, %r3, %r16;
	@%p1 bra 	$L__BB3_11;
	mul.wide.s32 	%rd11, %r3, 8;
	add.s64 	%rd12, %rd3, %rd11;
	ld.global.f64 	%fd1, [%rd12];
	cvt.rn.f32.f64 	%f45, %fd1;
	add.s64 	%rd13, %rd2, %rd11;
	ld.global.f64 	%fd2, [%rd13];
	cvt.rn.f32.f64 	%f47, %fd2;
	add.s32 	%r5, %r4, %r3;
	setp.ge.s32 	%p2, %r5, %r16;
	mov.f32 	%f46, %f45;
	mov.f32 	%f48, %f47;
	@%p2 bra 	$L__BB3_4;
	mov.u32 	%r32, %r5;
	mov.u32 	%r33, %r4;
	mov.f32 	%f48, %f47;
	mov.f32 	%f46, %f45;
$L__BB3_3:
	mul.wide.s32 	%rd14, %r32, 8;
	add.s64 	%rd15, %rd3, %rd14;
	ld.global.f64 	%fd3, [%rd15];
	cvt.rn.f32.f64 	%f15, %fd3;
	min.f32 	%f45, %f45, %f15;
	max.f32 	%f46, %f46, %f15;
	add.s64 	%rd16, %rd2, %rd14;
	ld.global.f64 	%fd4, [%rd16];
	cvt.rn.f32.f64 	%f16, %fd4;
	min.f32 	%f47, %f47, %f16;
	max.f32 	%f48, %f48, %f16;
	add.s32 	%r8, %r33, %r4;
	add.s32 	%r32, %r5, %r33;
	setp.lt.s32 	%p3, %r32, %r16;
	mov.u32 	%r33, %r8;
	@%p3 bra 	$L__BB3_3;
$L__BB3_4:
	shl.b32 	%r19, %r1, 2;
	mov.u32 	%r20, _ZZ11boundingBoxPdS_iS_S_S_S_PiE9leftCache;
	add.s32 	%r10, %r20, %r19;
	st.shared.f32 	[%r10], %f45;
	mov.u32 	%r21, _ZZ11boundingBoxPdS_iS_S_S_S_PiE10rightCache;
	add.s32 	%r11, %r21, %r19;
	st.shared.f32 	[%r11], %f46;
	mov.u32 	%r22, _ZZ11boundingBoxPdS_iS_S_S_S_PiE7upCache;
	add.s32 	%r12, %r22, %r19;
	st.shared.f32 	[%r12], %f48;
	mov.u32 	%r23, _ZZ11boundingBoxPdS_iS_S_S_S_PiE9downCache;
	add.s32 	%r13, %r23, %r19;
	st.shared.f32 	[%r13], %f47;
	bar.sync 	0;
	setp.lt.u32 	%p4, %r34, 2;
	@%p4 bra 	$L__BB3_8;
$L__BB3_5:
	shr.u32 	%r15, %r34, 1;
	setp.ge.u32 	%p5, %r1, %r15;
	add.s32 	%r24, %r15, %r3;
	setp.ge.s32 	%p6, %r24, %r16;
	or.pred  	%p7, %p5, %p6;
	@%p7 bra 	$L__BB3_7;
	ld.shared.f32 	%f17, [%r10];
	shl.b32 	%r25, %r15, 2;
	add.s32 	%r26, %r10, %r25;
	ld.shared.f32 	%f18, [%r26];
	min.f32 	%f19, %f17, %f18;
	st.shared.f32 	[%r10], %f19;
	ld.shared.f32 	%f20, [%r11];
	add.s32 	%r27, %r11, %r25;
	ld.shared.f32 	%f21, [%r27];
	max.f32 	%f22, %f20, %f21;
	st.shared.f32 	[%r11], %f22;
	ld.shared.f32 	%f23, [%r12];
	add.s32 	%r28, %r12, %r25;
	ld.shared.f32 	%f24, [%r28];
	max.f32 	%f25, %f23, %f24;
	st.shared.f32 	[%r12], %f25;
	ld.shared.f32 	%f26, [%r13];
	add.s32 	%r29, %r13, %r25;
	ld.shared.f32 	%f27, [%r29];
	min.f32 	%f28, %f26, %f27;
	st.shared.f32 	[%r13], %f28;
$L__BB3_7:
	bar.sync 	0;
	setp.gt.u32 	%p8, %r34, 3;
	mov.u32 	%r34, %r15;
	@%p8 bra 	$L__BB3_5;
$L__BB3_8:
	setp.ne.s32 	%p9, %r1, 0;
	@%p9 bra 	$L__BB3_11;
$L__BB3_9:
	atom.relaxed.global.cas.b32 	%r30, [%rd1], 0, 1;
	setp.ne.s32 	%p10, %r30, 0;
	@%p10 bra 	$L__BB3_9;
	cvta.to.global.u64 	%rd17, %rd5;
	cvta.to.global.u64 	%rd18, %rd4;
	cvta.to.global.u64 	%rd19, %rd7;
	cvta.to.global.u64 	%rd20, %rd6;
	membar.gl;
	ld.global.f64 	%fd5, [%rd20];
	cvt.rn.f32.f64 	%f29, %fd5;
	ld.shared.f32 	%f30, [_ZZ11boundingBoxPdS_iS_S_S_S_PiE9leftCache];
	min.f32 	%f31, %f29, %f30;
	cvt.f64.f32 	%fd6, %f31;
	st.global.f64 	[%rd20], %fd6;
	ld.global.f64 	%fd7, [%rd19];
	cvt.rn.f32.f64 	%f32, %fd7;
	ld.shared.f32 	%f33, [_ZZ11boundingBoxPdS_iS_S_S_S_PiE10rightCache];
	max.f32 	%f34, %f32, %f33;
	cvt.f64.f32 	%fd8, %f34;
	st.global.f64 	[%rd19], %fd8;
	ld.global.f64 	%fd9, [%rd18];
	cvt.rn.f32.f64 	%f35, %fd9;
	ld.shared.f32 	%f36, [_ZZ11boundingBoxPdS_iS_S_S_S_PiE7upCache];
	max.f32 	%f37, %f35, %f36;
	cvt.f64.f32 	%fd10, %f37;
	st.global.f64 	[%rd18], %fd10;
	ld.global.f64 	%fd11, [%rd17];
	cvt.rn.f32.f64 	%f38, %fd11;
	ld.shared.f32 	%f39, [_ZZ11boundingBoxPdS_iS_S_S_S_PiE9downCache];
	min.f32 	%f40, %f38, %f39;
	cvt.f64.f32 	%fd12, %f40;
	st.global.f64 	[%rd17], %fd12;
	atom.global.exch.b32 	%r31, [%rd1], 0;
$L__BB3_11:
	ret;

}
	// .globl	_Z19boundingBoxExpanderPdS_S_S_
.visible .entry _Z19boundingBoxExpanderPdS_S_S_(
	.param .u64 .ptr .align 1 _Z19boundingBoxExpanderPdS_S_S__param_0,
	.param .u64 .ptr .align 1 _Z19boundingBoxExpanderPdS_S_S__param_1,
	.param .u64 .ptr .align 1 _Z19boundingBoxExpanderPdS_S_S__param_2,
	.param .u64 .ptr .align 1 _Z19boundingBoxExpanderPdS_S_S__param_3
)
{
	.reg .b64 	%rd<9>;
	.reg .b64 	%fd<9>;

	ld.param.u64 	%rd1, [_Z19boundingBoxExpanderPdS_S_S__param_0];
	ld.param.u64 	%rd2, [_Z19boundingBoxExpanderPdS_S_S__param_1];
	ld.param.u64 	%rd3, [_Z19boundingBoxExpanderPdS_S_S__param_2];
	ld.param.u64 	%rd4, [_Z19boundingBoxExpanderPdS_S_S__param_3];
	cvta.to.global.u64 	%rd5, %rd2;
	cvta.to.global.u64 	%rd6, %rd1;
	cvta.to.global.u64 	%rd7, %rd3;
	cvta.to.global.u64 	%rd8, %rd4;
	ld.global.f64 	%fd1, [%rd8];
	add.f64 	%fd2, %fd1, 0d3FF0000000000000;
	st.global.f64 	[%rd8], %fd2;
	ld.global.f64 	%fd3, [%rd7];
	add.f64 	%fd4, %fd3, 0dBFF0000000000000;
	st.global.f64 	[%rd7], %fd4;
	ld.global.f64 	%fd5, [%rd6];
	add.f64 	%fd6, %fd5, 0d3FF0000000000000;
	st.global.f64 	[%rd6], %fd6;
	ld.global.f64 	%fd7, [%rd5];
	add.f64 	%fd8, %fd7, 0dBFF0000000000000;
	st.global.f64 	[%rd5], %fd8;
	ret;

}
	// .globl	_Z19calculateCenterMassPiPdS0_S0_d
.visible .entry _Z19calculateCenterMassPiPdS0_S0_d(
	.param .u64 .ptr .align 1 _Z19calculateCenterMassPiPdS0_S0_d_param_0,
	.param .u64 .ptr .align 1 _Z19calculateCenterMassPiPdS0_S0_d_param_1,
	.param .u64 .ptr .align 1 _Z19calculateCenterMassPiPdS0_S0_d_param_2,
	.param .u64 .ptr .align 1 _Z19calculateCenterMassPiPdS0_S0_d_param_3,
	.param .f64 _Z19calculateCenterMassPiPdS0_S0_d_param_4
)
{
	.reg .pred 	%p<11>;
	.reg .b32 	%r<13>;
	.reg .b64 	%rd<37>;
	.reg .b64 	%fd<53>;

	ld.param.u64 	%rd6, [_Z19calculateCenterMassPiPdS0_S0_d_param_0];
	ld.param.u64 	%rd7, [_Z19calculateCenterMassPiPdS0_S0_d_param_1];
	ld.param.u64 	%rd8, [_Z19calculateCenterMassPiPdS0_S0_d_param_2];
	ld.param.u64 	%rd9, [_Z19calculateCenterMassPiPdS0_S0_d_param_3];
	ld.param.f64 	%fd28, [_Z19calculateCenterMassPiPdS0_S0_d_param_4];
	cvta.to.global.u64 	%rd1, %rd9;
	cvta.to.global.u64 	%rd2, %rd8;
	cvta.to.global.u64 	%rd3, %rd7;
	cvta.to.global.u64 	%rd4, %rd6;
	mov.u32 	%r9, %tid.x;
	mov.u32 	%r10, %ntid.x;
	mov.u32 	%r11, %ctaid.x;
	mad.lo.s32 	%r1, %r10, %r11, %r9;
	cvt.rn.f64.s32 	%fd29, %r1;
	setp.le.f64 	%p1, %fd28, %fd29;
	@%p1 bra 	$L__BB5_15;
	mul.wide.s32 	%rd10, %r1, 4;
	add.s64 	%rd11, %rd4, %rd10;
	ld.global.u32 	%r12, [%rd11];
$L__BB5_2:
	mul.wide.s32 	%rd12, %r12, 4;
	add.s64 	%rd5, %rd4, %rd12;
	ld.global.u32 	%r4, [%rd5];
	setp.eq.s32 	%p2, %r4, -1;
	mov.f64 	%fd44, 0d0000000000000000;
	mov.f64 	%fd45, %fd44;
	mov.f64 	%fd46, %fd44;
	@%p2 bra 	$L__BB5_5;
	mul.wide.s32 	%rd13, %r4, 8;
	add.s64 	%rd14, %rd1, %rd13;
	ld.global.f64 	%fd44, [%rd14];
	setp.eq.f64 	%p3, %fd44, 0d0000000000000000;
	@%p3 bra 	$L__BB5_15;
	add.s64 	%rd16, %rd3, %rd13;
	ld.global.f64 	%fd31, [%rd16];
	fma.rn.f64 	%fd45, %fd44, %fd31, 0d0000000000000000;
	add.s64 	%rd17, %rd2, %rd13;
	ld.global.f64 	%fd32, [%rd17];
	fma.rn.f64 	%fd46, %fd44, %fd32, 0d0000000000000000;
$L__BB5_5:
	ld.global.u32 	%r5, [%rd5+-4];
	setp.eq.s32 	%p4, %r5, -1;
	@%p4 bra 	$L__BB5_8;
	mul.wide.s32 	%rd18, %r5, 8;
	add.s64 	%rd19, %rd1, %rd18;
	ld.global.f64 	%fd7, [%rd19];
	setp.eq.f64 	%p5, %fd7, 0d0000000000000000;
	@%p5 bra 	$L__BB5_15;
	add.f64 	%fd44, %fd44, %fd7;
	add.s64 	%rd21, %rd3, %rd18;
	ld.global.f64 	%fd33, [%rd21];
	fma.rn.f64 	%fd45, %fd7, %fd33, %fd45;
	add.s64 	%rd22, %rd2, %rd18;
	ld.global.f64 	%fd34, [%rd22];
	fma.rn.f64 	%fd46, %fd7, %fd34, %fd46;
$L__BB5_8:
	ld.global.u32 	%r6, [%rd5+-8];
	setp.eq.s32 	%p6, %r6, -1;
	@%p6 bra 	$L__BB5_11;
	mul.wide.s32 	%rd23, %r6, 8;
	add.s64 	%rd24, %rd1, %rd23;
	ld.global.f64 	%fd14, [%rd24];
	setp.eq.f64 	%p7, %fd14, 0d0000000000000000;
	@%p7 bra 	$L__BB5_15;
	add.f64 	%fd44, %fd44, %fd14;
	add.s64 	%rd26, %rd3, %rd23;
	ld.global.f64 	%fd35, [%rd26];
	fma.rn.f64 	%fd45, %fd14, %fd35, %fd45;
	add.s64 	%rd27, %rd2, %rd23;
	ld.global.f64 	%fd36, [%rd27];
	fma.rn.f64 	%fd46, %fd14, %fd36, %fd46;
$L__BB5_11:
	ld.global.u32 	%r7, [%rd5+-12];
	setp.eq.s32 	%p8, %r7, -1;
	@%p8 bra 	$L__BB5_14;
	mul.wide.s32 	%rd28, %r7, 8;
	add.s64 	%rd29, %rd1, %rd28;
	ld.global.f64 	%fd21, [%rd29];
	setp.eq.f64 	%p9, %fd21, 0d0000000000000000;
	@%p9 bra 	$L__BB5_15;
	add.f64 	%fd44, %fd44, %fd21;
	add.s64 	%rd31, %rd3, %rd28;
	ld.global.f64 	%fd37, [%rd31];
	fma.rn.f64 	%fd45, %fd21, %fd37, %fd45;
	add.s64 	%rd32, %rd2, %rd28;
	ld.global.f64 	%fd38, [%rd32];
	fma.rn.f64 	%fd46, %fd21, %fd38, %fd46;
$L__BB5_14:
	div.rn.f64 	%fd39, %fd45, %fd44;
	mul.wide.s32 	%rd33, %r12, 8;
	add.s64 	%rd34, %rd3, %rd33;
	st.global.f64 	[%rd34], %fd39;
	div.rn.f64 	%fd40, %fd46, %fd44;
	add.s64 	%rd35, %rd2, %rd33;
	st.global.f64 	[%rd35], %fd40;
	add.s64 	%rd36, %rd1, %rd33;
	st.global.f64 	[%rd36], %fd44;
	ld.global.u32 	%r12, [%rd5+-16];
	setp.ne.s32 	%p10, %r12, -1;
	@%p10 bra 	$L__BB5_2;
$L__BB5_15:
	ret;

}
	// .globl	_Z10createTreePdS_S_S_S_S_S_Piii
.visible .entry _Z10createTreePdS_S_S_S_S_S_Piii(
	.param .u64 .ptr .align 1 _Z10createTreePdS_S_S_S_S_S_Piii_param_0,
	.param .u64 .ptr .align 1 _Z10createTreePdS_S_S_S_S_S_Piii_param_1,
	.param .u64 .ptr .align 1 _Z10createTreePdS_S_S_S_S_S_Piii_param_2,
	.param .u64 .ptr .align 1 _Z10createTreePdS_S_S_S_S_S_Piii_param_3,
	.param .u64 .ptr .align 1 _Z10createTreePdS_S_S_S_S_S_Piii_param_4,
	.param .u64 .ptr .align 1 _Z10createTreePdS_S_S_S_S_S_Piii_param_5,
	.param .u64 .ptr .align 1 _Z10createTreePdS_S_S_S_S_S_Piii_param_6,
	.param .u64 .ptr .align 1 _Z10createTreePdS_S_S_S_S_S_Piii_param_7,
	.param .u32 _Z10createTreePdS_S_S_S_S_S_Piii_param_8,
	.param .u32 _Z10createTreePdS_S_S_S_S_S_Piii_param_9
)
{
	.reg .pred 	%p<32>;
	.reg .b32 	%r<63>;
	.reg .b64 	%rd<52>;
	.reg .b64 	%fd<87>;

	ld.param.u64 	%rd11, [_Z10createTreePdS_S_S_S_S_S_Piii_param_0];
	ld.param.u64 	%rd12, [_Z10createTreePdS_S_S_S_S_S_Piii_param_1];
	ld.param.u64 	%rd13, [_Z10createTreePdS_S_S_S_S_S_Piii_param_7];
	ld.param.u32 	%r28, [_Z10createTreePdS_S_S_S_S_S_Piii_param_9];
	cvta.to.global.u64 	%rd1, %rd13;
	cvta.to.global.u64 	%rd2, %rd12;
	cvta.to.global.u64 	%rd3, %rd11;
	mov.u32 	%r29, %tid.x;
	mov.u32 	%r30, %ntid.x;
	mov.u32 	%r31, %ctaid.x;
	mad.lo.s32 	%r1, %r30, %r31, %r29;
	setp.ge.s32 	%p3, %r1, %r28;
	@%p3 bra 	$L__BB6_17;
	ld.param.u32 	%r61, [_Z10createTreePdS_S_S_S_S_S_Piii_param_8];
	ld.param.u64 	%rd51, [_Z10createTreePdS_S_S_S_S_S_Piii_param_6];
	ld.param.u64 	%rd50, [_Z10createTreePdS_S_S_S_S_S_Piii_param_5];
	ld.param.u64 	%rd49, [_Z10createTreePdS_S_S_S_S_S_Piii_param_4];
	ld.param.u64 	%rd48, [_Z10createTreePdS_S_S_S_S_S_Piii_param_3];
	cvta.to.global.u64 	%rd14, %rd51;
	ld.global.f64 	%fd86, [%rd14];
	cvta.to.global.u64 	%rd15, %rd50;
	ld.global.f64 	%fd85, [%rd15];
	cvta.to.global.u64 	%rd16, %rd49;
	ld.global.f64 	%fd84, [%rd16];
	cvta.to.global.u64 	%rd17, %rd48;
	ld.global.f64 	%fd83, [%rd17];
	mul.wide.s32 	%rd18, %r1, 8;
	add.s64 	%rd4, %rd3, %rd18;
	mov.pred 	%p30, 0;
	add.s64 	%rd5, %rd2, %rd18;
$L__BB6_2:
	mov.f64 	%fd75, %fd83;
	@%p30 bra 	$L__BB6_5;
	ld.global.f64 	%fd46, [%rd4];
	add.f64 	%fd47, %fd85, %fd86;
	mul.f64 	%fd48, %fd47, 0d3FE0000000000000;
	setp.gtu.f64 	%p5, %fd46, %fd48;
	selp.f64 	%fd85, %fd48, %fd85, %p5;
	selp.f64 	%fd86, %fd86, %fd48, %p5;
	selp.b32 	%r62, 0, 2, %p5;
	ld.global.f64 	%fd49, [%rd5];
	add.f64 	%fd50, %fd83, %fd84;
	mul.f64 	%fd11, %fd50, 0d3FE0000000000000;
	setp.leu.f64 	%p6, %fd49, %fd11;
	mov.f64 	%fd75, %fd11;
	@%p6 bra 	$L__BB6_5;
	add.s32 	%r62, %r62, 1;
	mov.f64 	%fd75, %fd83;
	mov.f64 	%fd84, %fd11;
$L__BB6_5:
	sub.s32 	%r33, %r61, %r62;
	mul.wide.s32 	%rd20, %r33, 4;
	add.s64 	%rd21, %rd1, %rd20;
	ld.global.u32 	%r59, [%rd21];
	setp.lt.s32 	%p7, %r59, %r28;
	@%p7 bra 	$L__BB6_8;
	ld.global.f64 	%fd16, [%rd4];
	ld.global.f64 	%fd17, [%rd5];
$L__BB6_7:
	mov.u32 	%r61, %r59;
	add.f64 	%fd51, %fd85, %fd86;
	mul.f64 	%fd52, %fd51, 0d3FE0000000000000;
	setp.gtu.f64 	%p8, %fd16, %fd52;
	selp.f64 	%fd85, %fd52, %fd85, %p8;
	selp.f64 	%fd86, %fd86, %fd52, %p8;
	selp.b32 	%r34, 0, 2, %p8;
	add.f64 	%fd53, %fd75, %fd84;
	mul.f64 	%fd54, %fd53, 0d3FE0000000000000;
	setp.gt.f64 	%p9, %fd17, %fd54;
	selp.f64 	%fd75, %fd75, %fd54, %p9;
	selp.f64 	%fd84, %fd54, %fd84, %p9;
	selp.u32 	%r35, 1, 0, %p9;
	or.b32  	%r62, %r34, %r35;
	sub.s32 	%r36, %r61, %r62;
	mul.wide.s32 	%rd22, %r36, 4;
	add.s64 	%rd23, %rd1, %rd22;
	ld.global.u32 	%r59, [%rd23];
	setp.ge.s32 	%p10, %r59, %r28;
	@%p10 bra 	$L__BB6_7;
$L__BB6_8:
	setp.eq.s32 	%p12, %r59, -2;
	mov.pred 	%p31, -1;
	mov.f64 	%fd83, %fd75;
	@%p12 bra 	$L__BB6_16;
	sub.s32 	%r57, %r61, %r62;
	mul.wide.s32 	%rd24, %r57, 4;
	add.s64 	%rd6, %rd1, %rd24;
	atom.relaxed.global.cas.b32 	%r37, [%rd6], %r59, -2;
	setp.ne.s32 	%p14, %r37, %r59;
	mov.f64 	%fd83, %fd75;
	@%p14 bra 	$L__BB6_16;
	setp.eq.s32 	%p15, %r59, -1;
	@%p15 bra 	$L__BB6_18;
	setp.lt.s32 	%p16, %r59, 0;
	setp.ge.s32 	%p17, %r59, %r28;
	or.pred  	%p18, %p16, %p17;
	@%p18 bra 	$L__BB6_15;
$L__BB6_12:
	atom.global.add.u32 	%r18, [pPointer], -5;
	add.s32 	%r38, %r18, -5;
	setp.ge.s32 	%p19, %r38, %r28;
	@%p19 bra 	$L__BB6_14;
	mov.b32 	%r47, 1;
	st.global.u32 	[error], %r47;
	mul.wide.s32 	%rd44, %r57, 4;
	add.s64 	%rd45, %rd1, %rd44;
	mov.b32 	%r48, -1;
	st.global.u32 	[%rd45], %r48;
	bra.uni 	$L__BB6_17;
$L__BB6_14:
	mul.wide.s32 	%rd25, %r18, 4;
	add.s64 	%rd26, %rd1, %rd25;
	mov.b32 	%r39, -1;
	st.global.u32 	[%rd26], %r39;
	st.global.u32 	[%rd26+-4], %r39;
	st.global.u32 	[%rd26+-8], %r39;
	st.global.u32 	[%rd26+-12], %r39;
	st.global.u32 	[%rd26+-16], %r61;
	mul.wide.u32 	%rd27, %r59, 8;
	add.s64 	%rd28, %rd3, %rd27;
	ld.global.f64 	%fd55, [%rd28];
	add.f64 	%fd56, %fd85, %fd86;
	mul.f64 	%fd57, %fd56, 0d3FE0000000000000;
	setp.le.f64 	%p20, %fd55, %fd57;
	selp.b32 	%r40, -2, 0, %p20;
	add.s64 	%rd29, %rd2, %rd27;
	ld.global.f64 	%fd58, [%rd29];
	add.f64 	%fd59, %fd75, %fd84;
	mul.f64 	%fd60, %fd59, 0d3FE0000000000000;
	setp.gt.f64 	%p21, %fd58, %fd60;
	selp.s32 	%r41, -1, 0, %p21;
	mul.wide.u32 	%rd30, %r59, 4;
	add.s64 	%rd31, %rd1, %rd30;
	st.global.u32 	[%rd31], %r18;
	add.s32 	%r42, %r40, %r18;
	add.s32 	%r43, %r42, %r41;
	mul.wide.s32 	%rd32, %r43, 4;
	add.s64 	%rd33, %rd1, %rd32;
	st.global.u32 	[%rd33], %r59;
	ld.global.f64 	%fd61, [%rd4];
	setp.gtu.f64 	%p22, %fd61, %fd57;
	selp.f64 	%fd85, %fd57, %fd85, %p22;
	selp.f64 	%fd86, %fd86, %fd57, %p22;
	selp.b32 	%r44, 0, 2, %p22;
	mul.wide.s32 	%rd34, %r1, 8;
	add.s64 	%rd35, %rd2, %rd34;
	ld.global.f64 	%fd62, [%rd35];
	setp.gt.f64 	%p23, %fd62, %fd60;
	selp.f64 	%fd75, %fd75, %fd60, %p23;
	selp.f64 	%fd84, %fd60, %fd84, %p23;
	selp.u32 	%r45, 1, 0, %p23;
	or.b32  	%r62, %r44, %r45;
	sub.s32 	%r20, %r18, %r62;
	mul.wide.s32 	%rd36, %r20, 4;
	add.s64 	%rd37, %rd1, %rd36;
	ld.global.u32 	%r59, [%rd37];
	mov.b32 	%r46, -2;
	st.global.u32 	[%rd37], %r46;
	membar.gl;
	mul.wide.s32 	%rd38, %r57, 4;
	add.s64 	%rd39, %rd1, %rd38;
	st.global.u32 	[%rd39], %r18;
	setp.gt.s32 	%p24, %r59, -1;
	setp.lt.s32 	%p25, %r59, %r28;
	and.pred  	%p26, %p24, %p25;
	mov.u32 	%r57, %r20;
	mov.u32 	%r61, %r18;
	@%p26 bra 	$L__BB6_12;
$L__BB6_15:
	mul.wide.s32 	%rd40, %r1, 4;
	add.s64 	%rd41, %rd1, %rd40;
	st.global.u32 	[%rd41], %r61;
	mul.wide.s32 	%rd42, %r57, 4;
	add.s64 	%rd43, %rd1, %rd42;
	st.global.u32 	[%rd43], %r1;
	mov.pred 	%p31, 0;
	mov.f64 	%fd83, %fd75;
$L__BB6_16:
	mov.pred 	%p30, -1;
	@%p31 bra 	$L__BB6_2;
$L__BB6_17:
	ret;
$L__BB6_18:
	mul.wide.s32 	%rd46, %r1, 4;
	add.s64 	%rd47, %rd1, %rd46;
	st.global.u32 	[%rd47], %r61;
	st.global.u32 	[%rd6], %r1;
	mov.pred 	%p31, 0;
	mov.f64 	%fd83, %fd75;
	bra.uni 	$L__BB6_16;

}
	// .globl	_Z10setPointeri
.visible .entry _Z10setPointeri(
	.param .u32 _Z10setPointeri_param_0
)
{
	.reg .b32 	%r<3>;

	ld.param.u32 	%r1, [_Z10setPointeri_param_0];
	add.s32 	%r2, %r1, -6;
	st.global.u32 	[pPointer], %r2;
	ret;

}
	// .globl	_Z10checkErrorPi
.visible .entry _Z10checkErrorPi(
	.param .u64 .ptr .align 1 _Z10checkErrorPi_param_0
)
{
	.reg .b32 	%r<2>;
	.reg .b64 	%rd<3>;

	ld.param.u64 	%rd1, [_Z10checkErrorPi_param_0];
	cvta.to.global.u64 	%rd2, %rd1;
	ld.global.u32 	%r1, [error];
	st.global.u32 	[%rd2], %r1;
	ret;

}
	// .globl	_Z10resetArrayPdS_S_i
.visible .entry _Z10resetArrayPdS_S_i(
	.param .u64 .ptr .align 1 _Z10resetArrayPdS_S_i_param_0,
	.param .u64 .ptr .align 1 _Z10resetArrayPdS_S_i_param_1,
	.param .u64 .ptr .align 1 _Z10resetArrayPdS_S_i_param_2,
	.param .u32 _Z10resetArrayPdS_S_i_param_3
)
{
	.reg .pred 	%p<3>;
	.reg .b32 	%r<16>;
	.reg .b64 	%rd<12>;

	ld.param.u64 	%rd4, [_Z10resetArrayPdS_S_i_param_0];
	ld.param.u64 	%rd5, [_Z10resetArrayPdS_S_i_param_1];
	ld.param.u64 	%rd6, [_Z10resetArrayPdS_S_i_param_2];
	ld.param.u32 	%r7, [_Z10resetArrayPdS_S_i_param_3];
	mov.u32 	%r8, %tid.x;
	mov.u32 	%r1, %ntid.x;
	mov.u32 	%r9, %ctaid.x;
	mad.lo.s32 	%r10, %r1, %r9, %r8;
	shl.b32 	%r11, %r10, 2;
	sub.s32 	%r12, %r7, %r11;
	add.s32 	%r15, %r12, -4;
	ld.global.u32 	%r3, [pPointer];
	setp.le.s32 	%p1, %r15, %r3;
	@%p1 bra 	$L__BB9_3;
	mov.u32 	%r13, %nctaid.x;
	mul.lo.s32 	%r14, %r13, %r1;
	shl.b32 	%r4, %r14, 2;
	cvta.to.global.u64 	%rd1, %rd4;
	cvta.to.global.u64 	%rd2, %rd5;
	cvta.to.global.u64 	%rd3, %rd6;
$L__BB9_2:
	mul.wide.s32 	%rd7, %r15, 8;
	add.s64 	%rd8, %rd1, %rd7;
	mov.b64 	%rd9, 0;
	st.global.u64 	[%rd8], %rd9;
	add.s64 	%rd10, %rd2, %rd7;
	st.global.u64 	[%rd10], %rd9;
	add.s64 	%rd11, %rd3, %rd7;
	st.global.u64 	[%rd11], %rd9;
	sub.s32 	%r15, %r15, %r4;
	setp.gt.s32 	%p2, %r15, %r3;
	@%p2 bra 	$L__BB9_2;
$L__BB9_3:
	ret;

}
.func  (.param .b64 func_retval0) __internal_accurate_pow(
	.param .b64 __internal_accurate_pow_param_0,
	.param .b64 __internal_accurate_pow_param_1
)
{
	.reg .pred 	%p<8>;
	.reg .b32 	%r<49>;
	.reg .b32 	%f<3>;
	.reg .b64 	%fd<109>;

	ld.param.f64 	%fd10, [__internal_accurate_pow_param_0];
	ld.param.f64 	%fd11, [__internal_accurate_pow_param_1];
	{
	.reg .b32 %temp; 
	mov.b64 	{%temp, %r46}, %fd10;
	}
	{
	.reg .b32 %temp; 
	mov.b64 	{%r45, %temp}, %fd10;
	}
	shr.u32 	%r47, %r46, 20;
	setp.gt.u32 	%p1, %r46, 1048575;
	@%p1 bra 	$L__BB10_2;
	mul.f64 	%fd12, %fd10, 0d4350000000000000;
	{
	.reg .b32 %temp; 
	mov.b64 	{%temp, %r46}, %fd12;
	}
	{
	.reg .b32 %temp; 
	mov.b64 	{%r45, %temp}, %fd12;
	}
	shr.u32 	%r16, %r46, 20;
	add.s32 	%r47, %r16, -54;
$L__BB10_2:
	add.s32 	%r48, %r47, -1023;
	and.b32  	%r17, %r46, -2146435073;
	or.b32  	%r18, %r17, 1072693248;
	mov.b64 	%fd107, {%r45, %r18};
	setp.lt.u32 	%p2, %r18, 1073127583;
	@%p2 bra 	$L__BB10_4;
	{
	.reg .b32 %temp; 
	mov.b64 	{%r19, %temp}, %fd107;
	}
	{
	.reg .b32 %temp; 
	mov.b64 	{%temp, %r20}, %fd107;
	}
	add.s32 	%r21, %r20, -1048576;
	mov.b64 	%fd107, {%r19, %r21};
	add.s32 	%r48, %r47, -1022;
$L__BB10_4:
	add.f64 	%fd13, %fd107, 0dBFF0000000000000;
	add.f64 	%fd14, %fd107, 0d3FF0000000000000;
	rcp.approx.ftz.f64 	%fd15, %fd14;
	neg.f64 	%fd16, %fd14;
	fma.rn.f64 	%fd17, %fd16, %fd15, 0d3FF0000000000000;
	fma.rn.f64 	%fd18, %fd17, %fd17, %fd17;
	fma.rn.f64 	%fd19, %fd18, %fd15, %fd15;
	mul.f64 	%fd20, %fd13, %fd19;
	fma.rn.f64 	%fd21, %fd13, %fd19, %fd20;
	mul.f64 	%fd22, %fd21, %fd21;
	fma.rn.f64 	%fd23, %fd22, 0d3EB0F5FF7D2CAFE2, 0d3ED0F5D241AD3B5A;
	fma.rn.f64 	%fd24, %fd23, %fd22, 0d3EF3B20A75488A3F;
	fma.rn.f64 	%fd25, %fd24, %fd22, 0d3F1745CDE4FAECD5;
	fma.rn.f64 	%fd26, %fd25, %fd22, 0d3F3C71C7258A578B;
	fma.rn.f64 	%fd27, %fd26, %fd22, 0d3F6249249242B910;
	fma.rn.f64 	%fd28, %fd27, %fd22, 0d3F89999999999DFB;
	sub.f64 	%fd29, %fd13, %fd21;
	add.f64 	%fd30, %fd29, %fd29;
	neg.f64 	%fd31, %fd21;
	fma.rn.f64 	%fd32, %fd31, %fd13, %fd30;
	mul.f64 	%fd33, %fd19, %fd32;
	fma.rn.f64 	%fd34, %fd22, %fd28, 0d3FB5555555555555;
	mov.f64 	%fd35, 0d3FB5555555555555;
	sub.f64 	%fd36, %fd35, %fd34;
	fma.rn.f64 	%fd37, %fd22, %fd28, %fd36;
	add.f64 	%fd38, %fd37, 0dBC46A4CB00B9E7B0;
	add.f64 	%fd39, %fd34, %fd38;
	sub.f64 	%fd40, %fd34, %fd39;
	add.f64 	%fd41, %fd38, %fd40;
	mul.rn.f64 	%fd42, %fd21, %fd21;
	neg.f64 	%fd43, %fd42;
	fma.rn.f64 	%fd44, %fd21, %fd21, %fd43;
	{
	.reg .b32 %temp; 
	mov.b64 	{%r22, %temp}, %fd33;
	}
	{
	.reg .b32 %temp; 
	mov.b64 	{%temp, %r23}, %fd33;
	}
	add.s32 	%r24, %r23, 1048576;
	mov.b64 	%fd45, {%r22, %r24};
	fma.rn.f64 	%fd46, %fd21, %fd45, %fd44;
	mul.rn.f64 	%fd47, %fd42, %fd21;
	neg.f64 	%fd48, %fd47;
	fma.rn.f64 	%fd49, %fd42, %fd21, %fd48;
	fma.rn.f64 	%fd50, %fd42, %fd33, %fd49;
	fma.rn.f64 	%fd51, %fd46, %fd21, %fd50;
	mul.rn.f64 	%fd52, %fd39, %fd47;
	neg.f64 	%fd53, %fd52;
	fma.rn.f64 	%fd54, %fd39, %fd47, %fd53;
	fma.rn.f64 	%fd55, %fd39, %fd51, %fd54;
	fma.rn.f64 	%fd56, %fd41, %fd47, %fd55;
	add.f64 	%fd57, %fd52, %fd56;
	sub.f64 	%fd58, %fd52, %fd57;
	add.f64 	%fd59, %fd56, %fd58;
	add.f64 	%fd60, %fd21, %fd57;
	sub.f64 	%fd61, %fd21, %fd60;
	add.f64 	%fd62, %fd57, %fd61;
	add.f64 	%fd63, %fd59, %fd62;
	add.f64 	%fd64, %fd33, %fd63;
	add.f64 	%fd65, %fd60, %fd64;
	sub.f64 	%fd66, %fd60, %fd65;
	add.f64 	%fd67, %fd64, %fd66;
	xor.b32  	%r25, %r48, -2147483648;
	mov.b32 	%r26, 1127219200;
	mov.b64 	%fd68, {%r25, %r26};
	mov.b32 	%r27, -2147483648;
	mov.b64 	%fd69, {%r27, %r26};
	sub.f64 	%fd70, %fd68, %fd69;
	fma.rn.f64 	%fd71, %fd70, 0d3FE62E42FEFA39EF, %fd65;
	fma.rn.f64 	%fd72, %fd70, 0dBFE62E42FEFA39EF, %fd71;
	sub.f64 	%fd73, %fd72, %fd65;
	sub.f64 	%fd74, %fd67, %fd73;
	fma.rn.f64 	%fd75, %fd70, 0d3C7ABC9E3B39803F, %fd74;
	add.f64 	%fd76, %fd71, %fd75;
	sub.f64 	%fd77, %fd71, %fd76;
	add.f64 	%fd78, %fd75, %fd77;
	{
	.reg .b32 %temp; 
	mov.b64 	{%temp, %r28}, %fd11;
	}
	{
	.reg .b32 %temp; 
	mov.b64 	{%r29, %temp}, %fd11;
	}
	shl.b32 	%r30, %r28, 1;
	setp.gt.u32 	%p3, %r30, -33554433;
	and.b32  	%r31, %r28, -15728641;
	selp.b32 	%r32, %r31, %r28, %p3;
	mov.b64 	%fd79, {%r29, %r32};
	mul.rn.f64 	%fd80, %fd76, %fd79;
	neg.f64 	%fd81, %fd80;
	fma.rn.f64 	%fd82, %fd76, %fd79, %fd81;
	fma.rn.f64 	%fd83, %fd78, %fd79, %fd82;
	add.f64 	%fd4, %fd80, %fd83;
	sub.f64 	%fd84, %fd80, %fd4;
	add.f64 	%fd5, %fd83, %fd84;
	fma.rn.f64 	%fd85, %fd4, 0d3FF71547652B82FE, 0d4338000000000000;
	{
	.reg .b32 %temp; 
	mov.b64 	{%r13, %temp}, %fd85;
	}
	mov.f64 	%fd86, 0dC338000000000000;
	add.rn.f64 	%fd87, %fd85, %fd86;
	fma.rn.f64 	%fd88, %fd87, 0dBFE62E42FEFA39EF, %fd4;
	fma.rn.f64 	%fd89, %fd87, 0dBC7ABC9E3B39803F, %fd88;
	fma.rn.f64 	%fd90, %fd89, 0d3E5ADE1569CE2BDF, 0d3E928AF3FCA213EA;
	fma.rn.f64 	%fd91, %fd90, %fd89, 0d3EC71DEE62401315;
	fma.rn.f64 	%fd92, %fd91, %fd89, 0d3EFA01997C89EB71;
	fma.rn.f64 	%fd93, %fd92, %fd89, 0d3F2A01A014761F65;
	fma.rn.f64 	%fd94, %fd93, %fd89, 0d3F56C16C1852B7AF;
	fma.rn.f64 	%fd95, %fd94, %fd89, 0d3F81111111122322;
	fma.rn.f64 	%fd96, %fd95, %fd89, 0d3FA55555555502A1;
	fma.rn.f64 	%fd97, %fd96, %fd89, 0d3FC5555555555511;
	fma.rn.f64 	%fd98, %fd97, %fd89, 0d3FE000000000000B;
	fma.rn.f64 	%fd99, %fd98, %fd89, 0d3FF0000000000000;
	fma.rn.f64 	%fd100, %fd99, %fd89, 0d3FF0000000000000;
	{
	.reg .b32 %temp; 
	mov.b64 	{%r14, %temp}, %fd100;
	}
	{
	.reg .b32 %temp; 
	mov.b64 	{%temp, %r15}, %fd100;
	}
	shl.b32 	%r33, %r13, 20;
	add.s32 	%r34, %r33, %r15;
	mov.b64 	%fd108, {%r14, %r34};
	{
	.reg .b32 %temp; 
	mov.b64 	{%temp, %r35}, %fd4;
	}
	mov.b32 	%f2, %r35;
	abs.f32 	%f1, %f2;
	setp.lt.f32 	%p4, %f1, 0f4086232B;
	@%p4 bra 	$L__BB10_7;
	setp.lt.f64 	%p5, %fd4, 0d0000000000000000;
	add.f64 	%fd101, %fd4, 0d7FF0000000000000;
	selp.f64 	%fd108, 0d0000000000000000, %fd101, %p5;
	setp.geu.f32 	%p6, %f1, 0f40874800;
	@%p6 bra 	$L__BB10_7;
	shr.u32 	%r36, %r13, 31;
	add.s32 	%r37, %r13, %r36;
	shr.s32 	%r38, %r37, 1;
	shl.b32 	%r39, %r38, 20;
	add.s32 	%r40, %r15, %r39;
	mov.b64 	%fd102, {%r14, %r40};
	sub.s32 	%r41, %r13, %r38;
	shl.b32 	%r42, %r41, 20;
	add.s32 	%r43, %r42, 1072693248;
	mov.b32 	%r44, 0;
	mov.b64 	%fd103, {%r44, %r43};
	mul.f64 	%fd108, %fd103, %fd102;
$L__BB10_7:
	abs.f64 	%fd104, %fd108;
	setp.eq.f64 	%p7, %fd104, 0d7FF0000000000000;
	fma.rn.f64 	%fd105, %fd108, %fd5, %fd108;
	selp.f64 	%fd106, %fd108, %fd105, %p7;
	st.param.f64 	[func_retval0], %fd106;
	ret;

}


// ===== COMPILED SASS (sm_100) =====

	.target	sm_100

	.elftype	@"ET_EXEC"


//--------------------- .note.nv.tkinfo           --------------------------
	.section	.note.nv.tkinfo,"",@"SHT_NOTE"
	.sectionflags	@"SHF_NOTE_NV_TKINFO"
	.tkinfo
        /*0018*/ 	.word	0x00000002
        /*0030*/ 	.string	""
        /*0030*/ 	.string	"ptxas"
        /*0030*/ 	.string	"Cuda compilation tools, release 13.0, V13.0.88"
        /*0030*/ 	.string	"Build cuda_13.0.r13.0/compiler.36424714_0"
        /*0030*/ 	.string	"-arch sm_100 -m 64 "



//--------------------- .note.nv.cuinfo           --------------------------
	.section	.note.nv.cuinfo,"",@"SHT_NOTE"
	.sectionflags	@"SHF_NOTE_NV_CUINFO"
        /*0018*/ 	.short	0x0002
        /*001a*/ 	.short	0x0064
        /*001c*/ 	.short	0x0082
	.zero		2


//--------------------- .nv.info                  --------------------------
	.section	.nv.info,"",@"SHT_CUDA_INFO"
	.align	4


	//----- nvinfo : EIATTR_REGCOUNT
	.align		4
        /*0000*/ 	.byte	0x04, 0x2f
        /*0002*/ 	.short	(.L_8 - .L_7)
	.align		4
.L_7:
        /*0004*/ 	.word	index@(_Z17calculateMovementPdS_S_S_S_S_S_i)
        /*0008*/ 	.word	0x00000018


	//----- nvinfo : EIATTR_FRAME_SIZE
	.align		4
.L_8:
        /*000c*/ 	.byte	0x04, 0x11
        /*000e*/ 	.short	(.L_10 - .L_9)
	.align		4
.L_9:
        /*0010*/ 	.word	index@($__internal_3_$__cuda_sm20_dblrcp_rn_slowpath_v3)
        /*0014*/ 	.word	0x00000000


	//----- nvinfo : EIATTR_FRAME_SIZE
	.align		4
.L_10:
        /*0018*/ 	.byte	0x04, 0x11
        /*001a*/ 	.short	(.L_12 - .L_11)
	.align		4
.L_11:
        /*001c*/ 	.word	index@(_Z17calculateMovementPdS_S_S_S_S_S_i)
        /*0020*/ 	.word	0x00000000


	//----- nvinfo : EIATTR_REGCOUNT
	.align		4
.L_12:
        /*0024*/ 	.byte	0x04, 0x2f
        /*0026*/ 	.short	(.L_14 - .L_13)
	.align		4
.L_13:
        /*0028*/ 	.word	index@(_Z14calculateForcePiPdS0_S0_iiS0_S0_S0_S0_)
        /*002c*/ 	.word	0x00000032


	//----- nvinfo : EIATTR_FRAME_SIZE
	.align		4
.L_14:
        /*0030*/ 	.byte	0x04, 0x11
        /*0032*/ 	.short	(.L_16 - .L_15)
	.align		4
.L_15:
        /*0034*/ 	.word	index@($_Z14calculateForcePiPdS0_S0_iiS0_S0_S0_S0_$__internal_accurate_pow)
        /*0038*/ 	.word	0x00000000


	//----- nvinfo : EIATTR_FRAME_SIZE
	.align		4
.L_16:
        /*003c*/ 	.byte	0x04, 0x11
        /*003e*/ 	.short	(.L_18 - .L_17)
	.align		4
.L_17:
        /*0040*/ 	.word	index@($__internal_2_$__cuda_sm20_sqrt_rn_f32_slowpath)
        /*0044*/ 	.word	0x00000000


	//----- nvinfo : EIATTR_FRAME_SIZE
	.align		4
.L_18:
        /*0048*/ 	.byte	0x04, 0x11
        /*004a*/ 	.short	(.L_20 - .L_19)
	.align		4
.L_19:
        /*004c*/ 	.word	index@($__internal_1_$__cuda_sm20_div_rn_f64_full)
        /*0050*/ 	.word	0x00000000


	//----- nvinfo : EIATTR_FRAME_SIZE
	.align		4
.L_20:
        /*0054*/ 	.byte	0x04, 0x11
        /*0056*/ 	.short	(.L_22 - .L_21)
	.align		4
.L_21:
        /*0058*/ 	.word	index@(_Z14calculateForcePiPdS0_S0_iiS0_S0_S0_S0_)
        /*005c*/ 	.word	0x00000000


	//----- nvinfo : EIATTR_REGCOUNT
	.align		4
.L_22:
        /*0060*/ 	.byte	0x04, 0x2f
        /*0062*/ 	.short	(.L_24 - .L_23)
	.align		4
.L_23:
        /*0064*/ 	.word	index@(_Z15initialPositionPdS_S_S_S_S_)
        /*0068*/ 	.word	0x00000010


	//----- nvinfo : EIATTR_FRAME_SIZE
	.align		4
.L_24:
        /*006c*/ 	.byte	0x04, 0x11
        /*006e*/ 	.short	(.L_26 - .L_25)
	.align		4
.L_25:
        /*0070*/ 	.word	index@(_Z15initialPositionPdS_S_S_S_S_)
        /*0074*/ 	.word	0x00000000


	//----- nvinfo : EIATTR_REGCOUNT
	.align		4
.L_26:
        /*0078*/ 	.byte	0x04, 0x2f
        /*007a*/ 	.short	(.L_28 - .L_27)
	.align		4
.L_27:
        /*007c*/ 	.word	index@(_Z11boundingBoxPdS_iS_S_S_S_Pi)
        /*0080*/ 	.word	0x00000018


	//----- nvinfo : EIATTR_FRAME_SIZE
	.align		4
.L_28:
        /*0084*/ 	.byte	0x04, 0x11
        /*0086*/ 	.short	(.L_30 - .L_29)
	.align		4
.L_29:
        /*0088*/ 	.word	index@(_Z11boundingBoxPdS_iS_S_S_S_Pi)
        /*008c*/ 	.word	0x00000000


	//----- nvinfo : EIATTR_REGCOUNT
	.align		4
.L_30:
        /*0090*/ 	.byte	0x04, 0x2f
        /*0092*/ 	.short	(.L_32 - .L_31)
	.align		4
.L_31:
        /*0094*/ 	.word	index@(_Z19boundingBoxExpanderPdS_S_S_)
        /*0098*/ 	.word	0x00000014


	//----- nvinfo : EIATTR_FRAME_SIZE
	.align		4
.L_32:
        /*009c*/ 	.byte	0x04, 0x11
        /*009e*/ 	.short	(.L_34 - .L_33)
	.align		4
.L_33:
        /*00a0*/ 	.word	index@(_Z19boundingBoxExpanderPdS_S_S_)
        /*00a4*/ 	.word	0x00000000


	//----- nvinfo : EIATTR_REGCOUNT
	.align		4
.L_34:
        /*00a8*/ 	.byte	0x04, 0x2f
        /*00aa*/ 	.short	(.L_36 - .L_35)
	.align		4
.L_35:
        /*00ac*/ 	.word	index@(_Z19calculateCenterMassPiPdS0_S0_d)
        /*00b0*/ 	.word	0x00000028


	//----- nvinfo : EIATTR_FRAME_SIZE
	.align		4
.L_36:
        /*00b4*/ 	.byte	0x04, 0x11
        /*00b6*/ 	.short	(.L_38 - .L_37)
	.align		4
.L_37:
        /*00b8*/ 	.word	index@($__internal_0_$__cuda_sm20_div_rn_f64_full)
        /*00bc*/ 	.word	0x00000000


	//----- nvinfo : EIATTR_FRAME_SIZE
	.align		4
.L_38:
        /*00c0*/ 	.byte	0x04, 0x11
        /*00c2*/ 	.short	(.L_40 - .L_39)
	.align		4
.L_39:
        /*00c4*/ 	.word	index@(_Z19calculateCenterMassPiPdS0_S0_d)
        /*00c8*/ 	.word	0x00000000


	//----- nvinfo : EIATTR_REGCOUNT
	.align		4
.L_40:
        /*00cc*/ 	.byte	0x04, 0x2f
        /*00ce*/ 	.short	(.L_42 - .L_41)
	.align		4
.L_41:
        /*00d0*/ 	.word	index@(_Z10createTreePdS_S_S_S_S_S_Piii)
        /*00d4*/ 	.word	0x00000020


	//----- nvinfo : EIATTR_FRAME_SIZE
	.align		4
.L_42:
        /*00d8*/ 	.byte	0x04, 0x11
        /*00da*/ 	.short	(.L_44 - .L_43)
	.align		4
.L_43:
        /*00dc*/ 	.word	index@(_Z10createTreePdS_S_S_S_S_S_Piii)
        /*00e0*/ 	.word	0x00000000


	//----- nvinfo : EIATTR_REGCOUNT
	.align		4
.L_44:
        /*00e4*/ 	.byte	0x04, 0x2f
        /*00e6*/ 	.short	(.L_46 - .L_45)
	.align		4
.L_45:
        /*00e8*/ 	.word	index@(_Z10setPointeri)
        /*00ec*/ 	.word	0x00000008


	//----- nvinfo : EIATTR_FRAME_SIZE
	.align		4
.L_46:
        /*00f0*/ 	.byte	0x04, 0x11
        /*00f2*/ 	.short	(.L_48 - .L_47)
	.align		4
.L_47:
        /*00f4*/ 	.word	index@(_Z10setPointeri)
        /*00f8*/ 	.word	0x00000000


	//----- nvinfo : EIATTR_REGCOUNT
	.align		4
.L_48:
        /*00fc*/ 	.byte	0x04, 0x2f
        /*00fe*/ 	.short	(.L_50 - .L_49)
	.align		4
.L_49:
        /*0100*/ 	.word	index@(_Z10checkErrorPi)
        /*0104*/ 	.word	0x00000008


	//----- nvinfo : EIATTR_FRAME_SIZE
	.align		4
.L_50:
        /*0108*/ 	.byte	0x04, 0x11
        /*010a*/ 	.short	(.L_52 - .L_51)
	.align		4
.L_51:
        /*010c*/ 	.word	index@(_Z10checkErrorPi)
        /*0110*/ 	.word	0x00000000


	//----- nvinfo : EIATTR_REGCOUNT
	.align		4
.L_52:
        /*0114*/ 	.byte	0x04, 0x2f
        /*0116*/ 	.short	(.L_54 - .L_53)
	.align		4
.L_53:
        /*0118*/ 	.word	index@(_Z10resetArrayPdS_S_i)
        /*011c*/ 	.word	0x00000014


	//----- nvinfo : EIATTR_FRAME_SIZE
	.align		4
.L_54:
        /*0120*/ 	.byte	0x04, 0x11
        /*0122*/ 	.short	(.L_56 - .L_55)
	.align		4
.L_55:
        /*0124*/ 	.word	index@(_Z10resetArrayPdS_S_i)
        /*0128*/ 	.word	0x00000000


	//----- nvinfo : EIATTR_MIN_STACK_SIZE
	.align		4
.L_56:
        /*012c*/ 	.byte	0x04, 0x12
        /*012e*/ 	.short	(.L_58 - .L_57)
	.align		4
.L_57:
        /*0130*/ 	.word	index@(_Z10resetArrayPdS_S_i)
        /*0134*/ 	.word	0x00000000


	//----- nvinfo : EIATTR_MIN_STACK_SIZE
	.align		4
.L_58:
        /*0138*/ 	.byte	0x04, 0x12
        /*013a*/ 	.short	(.L_60 - .L_59)
	.align		4
.L_59:
        /*013c*/ 	.word	index@(_Z10checkErrorPi)
        /*0140*/ 	.word	0x00000000


	//----- nvinfo : EIATTR_MIN_STACK_SIZE
	.align		4
.L_60:
        /*0144*/ 	.byte	0x04, 0x12
        /*0146*/ 	.short	(.L_62 - .L_61)
	.align		4
.L_61:
        /*0148*/ 	.word	index@(_Z10setPointeri)
        /*014c*/ 	.word	0x00000000


	//----- nvinfo : EIATTR_MIN_STACK_SIZE
	.align		4
.L_62:
        /*0150*/ 	.byte	0x04, 0x12
        /*0152*/ 	.short	(.L_64 - .L_63)
	.align		4
.L_63:
        /*0154*/ 	.word	index@(_Z10createTreePdS_S_S_S_S_S_Piii)
        /*0158*/ 	.word	0x00000000


	//----- nvinfo : EIATTR_MIN_STACK_SIZE
	.align		4
.L_64:
        /*015c*/ 	.byte	0x04, 0x12
        /*015e*/ 	.short	(.L_66 - .L_65)
	.align		4
.L_65:
        /*0160*/ 	.word	index@(_Z19calculateCenterMassPiPdS0_S0_d)
        /*0164*/ 	.word	0x00000000


	//----- nvinfo : EIATTR_MIN_STACK_SIZE
	.align		4
.L_66:
        /*0168*/ 	.byte	0x04, 0x12
        /*016a*/ 	.short	(.L_68 - .L_67)
	.align		4
.L_67:
        /*016c*/ 	.word	index@(_Z19boundingBoxExpanderPdS_S_S_)
        /*0170*/ 	.word	0x00000000


	//----- nvinfo : EIATTR_MIN_STACK_SIZE
	.align		4
.L_68:
        /*0174*/ 	.byte	0x04, 0x12
        /*0176*/ 	.short	(.L_70 - .L_69)
	.align		4
.L_69:
        /*0178*/ 	.word	index@(_Z11boundingBoxPdS_iS_S_S_S_Pi)
        /*017c*/ 	.word	0x00000000


	//----- nvinfo : EIATTR_MIN_STACK_SIZE
	.align		4
.L_70:
        /*0180*/ 	.byte	0x04, 0x12
        /*0182*/ 	.short	(.L_72 - .L_71)
	.align		4
.L_71:
        /*0184*/ 	.word	index@(_Z15initialPositionPdS_S_S_S_S_)
        /*0188*/ 	.word	0x00000000


	//----- nvinfo : EIATTR_MIN_STACK_SIZE
	.align		4
.L_72:
        /*018c*/ 	.byte	0x04, 0x12
        /*018e*/ 	.short	(.L_74 - .L_73)
	.align		4
.L_73:
        /*0190*/ 	.word	index@(_Z14calculateForcePiPdS0_S0_iiS0_S0_S0_S0_)
        /*0194*/ 	.word	0x00000000


	//----- nvinfo : EIATTR_MIN_STACK_SIZE
	.align		4
.L_74:
        /*0198*/ 	.byte	0x04, 0x12
        /*019a*/ 	.short	(.L_76 - .L_75)
	.align		4
.L_75:
        /*019c*/ 	.word	index@(_Z17calculateMovementPdS_S_S_S_S_S_i)
        /*01a0*/ 	.word	0x00000000
.L_76:


//--------------------- .nv.compat                --------------------------
	.section	.nv.compat,"",@"SHT_CUDA_COMPAT_INFO"
	.align	4
        /*0000*/ 	.byte	0x02, 0x09, 0x00, 0x00, 0x02, 0x02, 0x01, 0x00, 0x02, 0x05, 0x05, 0x00, 0x03, 0x07, 0x01, 0x01
        /*0010*/ 	.byte	0x02, 0x03, 0x00, 0x00, 0x02, 0x06, 0x01, 0x00, 0x04, 0x0b, 0x08, 0x00, 0x01, 0x00, 0x00, 0x00
        /*0020*/ 	.byte	0x00, 0x00, 0x00, 0x00


//--------------------- .nv.info._Z10resetArrayPdS_S_i --------------------------
	.section	.nv.info._Z10resetArrayPdS_S_i,"",@"SHT_CUDA_INFO"
	.sectionflags	@""
	.align	4


	//----- nvinfo : EIATTR_CUDA_API_VERSION
	.align		4
        /*0000*/ 	.byte	0x04, 0x37
        /*0002*/ 	.short	(.L_78 - .L_77)
.L_77:
        /*0004*/ 	.word	0x00000082


	//----- nvinfo : EIATTR_KPARAM_INFO
	.align		4
.L_78:
        /*0008*/ 	.byte	0x04, 0x17
        /*000a*/ 	.short	(.L_80 - .L_79)
.L_79:
        /*000c*/ 	.word	0x00000000
        /*0010*/ 	.short	0x0003
        /*0012*/ 	.short	0x0018
        /*0014*/ 	.byte	0x00, 0xf0, 0x11, 0x00


	//----- nvinfo : EIATTR_KPARAM_INFO
	.align		4
.L_80:
        /*0018*/ 	.byte	0x04, 0x17
        /*001a*/ 	.short	(.L_82 - .L_81)
.L_81:
        /*001c*/ 	.word	0x00000000
        /*0020*/ 	.short	0x0002
        /*0022*/ 	.short	0x0010
        /*0024*/ 	.byte	0x00, 0xf5, 0x21, 0x00


	//----- nvinfo : EIATTR_KPARAM_INFO
	.align		4
.L_82:
        /*0028*/ 	.byte	0x04, 0x17
        /*002a*/ 	.short	(.L_84 - .L_83)
.L_83:
        /*002c*/ 	.word	0x00000000
        /*0030*/ 	.short	0x0001
        /*0032*/ 	.short	0x0008
        /*0034*/ 	.byte	0x00, 0xf5, 0x21, 0x00


	//----- nvinfo : EIATTR_KPARAM_INFO
	.align		4
.L_84:
        /*0038*/ 	.byte	0x04, 0x17
        /*003a*/ 	.short	(.L_86 - .L_85)
.L_85:
        /*003c*/ 	.word	0x00000000
        /*0040*/ 	.short	0x0000
        /*0042*/ 	.short	0x0000
        /*0044*/ 	.byte	0x00, 0xf5, 0x21, 0x00


	//----- nvinfo : EIATTR_SPARSE_MMA_MASK
	.align		4
.L_86:
        /*0048*/ 	.byte	0x03, 0x50
        /*004a*/ 	.short	0x0000


	//----- nvinfo : EIATTR_MAXREG_COUNT
	.align		4
        /*004c*/ 	.byte	0x03, 0x1b
        /*004e*/ 	.short	0x00ff


	//----- nvinfo : EIATTR_MERCURY_ISA_VERSION
	.align		4
        /*0050*/ 	.byte	0x03, 0x5f
        /*0052*/ 	.short	0x0101


	//----- nvinfo : EIATTR_VRC_CTA_INIT_COUNT
	.align		4
        /*0054*/ 	.byte	0x02, 0x4a
	.zero		1
	.zero		1


	//----- nvinfo : EIATTR_EXIT_INSTR_OFFSETS
	.align		4
        /*0058*/ 	.byte	0x04, 0x1c
        /*005a*/ 	.short	(.L_88 - .L_87)


	//   ....[0]....
.L_87:
        /*005c*/ 	.word	0x000000c0


	//   ....[1]....
        /*0060*/ 	.word	0x000001b0


	//----- nvinfo : EIATTR_CRS_STACK_SIZE
	.align		4
.L_88:
        /*0064*/ 	.byte	0x04, 0x1e
        /*0066*/ 	.short	(.L_90 - .L_89)
.L_89:
        /*0068*/ 	.word	0x00000000


	//----- nvinfo : EIATTR_CBANK_PARAM_SIZE
	.align		4
.L_90:
        /*006c*/ 	.byte	0x03, 0x19
        /*006e*/ 	.short	0x001c


	//----- nvinfo : EIATTR_PARAM_CBANK
	.align		4
        /*0070*/ 	.byte	0x04, 0x0a
        /*0072*/ 	.short	(.L_92 - .L_91)
	.align		4
.L_91:
        /*0074*/ 	.word	index@(.nv.constant0._Z10resetArrayPdS_S_i)
        /*0078*/ 	.short	0x0380
        /*007a*/ 	.short	0x001c


	//----- nvinfo : EIATTR_SW_WAR
	.align		4
.L_92:
        /*007c*/ 	.byte	0x04, 0x36
        /*007e*/ 	.short	(.L_94 - .L_93)
.L_93:
        /*0080*/ 	.word	0x00000008
.L_94:


//--------------------- .nv.info._Z10checkErrorPi --------------------------
	.section	.nv.info._Z10checkErrorPi,"",@"SHT_CUDA_INFO"
	.sectionflags	@""
	.align	4


	//----- nvinfo : EIATTR_CUDA_API_VERSION
	.align		4
        /*0000*/ 	.byte	0x04, 0x37
        /*0002*/ 	.short	(.L_96 - .L_95)
.L_95:
        /*0004*/ 	.word	0x00000082


	//----- nvinfo : EIATTR_KPARAM_INFO
	.align		4
.L_96:
        /*0008*/ 	.byte	0x04, 0x17
        /*000a*/ 	.short	(.L_98 - .L_97)
.L_97:
        /*000c*/ 	.word	0x00000000
        /*0010*/ 	.short	0x0000
        /*0012*/ 	.short	0x0000
        /*0014*/ 	.byte	0x00, 0xf5, 0x21, 0x00


	//----- nvinfo : EIATTR_SPARSE_MMA_MASK
	.align		4
.L_98:
        /*0018*/ 	.byte	0x03, 0x50
        /*001a*/ 	.short	0x0000


	//----- nvinfo : EIATTR_MAXREG_COUNT
	.align		4
        /*001c*/ 	.byte	0x03, 0x1b
        /*001e*/ 	.short	0x00ff


	//----- nvinfo : EIATTR_MERCURY_ISA_VERSION
	.align		4
        /*0020*/ 	.byte	0x03, 0x5f
        /*0022*/ 	.short	0x0101


	//----- nvinfo : EIATTR_VRC_CTA_INIT_COUNT
	.align		4
        /*0024*/ 	.byte	0x02, 0x4a
	.zero		1
	.zero		1


	//----- nvinfo : EIATTR_EXIT_INSTR_OFFSETS
	.align		4
        /*0028*/ 	.byte	0x04, 0x1c
        /*002a*/ 	.short	(.L_100 - .L_99)


	//   ....[0]....
.L_99:
        /*002c*/ 	.word	0x00000060


	//----- nvinfo : EIATTR_CBANK_PARAM_SIZE
	.align		4
.L_100:
        /*0030*/ 	.byte	0x03, 0x19
        /*0032*/ 	.short	0x0008


	//----- nvinfo : EIATTR_PARAM_CBANK
	.align		4
        /*0034*/ 	.byte	0x04, 0x0a
        /*0036*/ 	.short	(.L_102 - .L_101)
	.align		4
.L_101:
        /*0038*/ 	.word	index@(.nv.constant0._Z10checkErrorPi)
        /*003c*/ 	.short	0x0380
        /*003e*/ 	.short	0x0008


	//----- nvinfo : EIATTR_SW_WAR
	.align		4
.L_102:
        /*0040*/ 	.byte	0x04, 0x36
        /*0042*/ 	.short	(.L_104 - .L_103)
.L_103:
        /*0044*/ 	.word	0x00000008
.L_104:


//--------------------- .nv.info._Z10setPointeri  --------------------------
	.section	.nv.info._Z10setPointeri,"",@"SHT_CUDA_INFO"
	.sectionflags	@""
	.align	4


	//----- nvinfo : EIATTR_CUDA_API_VERSION
	.align		4
        /*0000*/ 	.byte	0x04, 0x37
        /*0002*/ 	.short	(.L_106 - .L_105)
.L_105:
        /*0004*/ 	.word	0x00000082


	//----- nvinfo : EIATTR_KPARAM_INFO
	.align		4
.L_106:
        /*0008*/ 	.byte	0x04, 0x17
        /*000a*/ 	.short	(.L_108 - .L_107)
.L_107:
        /*000c*/ 	.word	0x00000000
        /*0010*/ 	.short	0x0000
        /*0012*/ 	.short	0x0000
        /*0014*/ 	.byte	0x00, 0xf0, 0x11, 0x00


	//----- nvinfo : EIATTR_SPARSE_MMA_MASK
	.align		4
.L_108:
        /*0018*/ 	.byte	0x03, 0x50
        /*001a*/ 	.short	0x0000


	//----- nvinfo : EIATTR_MAXREG_COUNT
	.align		4
        /*001c*/ 	.byte	0x03, 0x1b
        /*001e*/ 	.short	0x00ff


	//----- nvinfo : EIATTR_MERCURY_ISA_VERSION
	.align		4
        /*0020*/ 	.byte	0x03, 0x5f
        /*0022*/ 	.short	0x0101


	//----- nvinfo : EIATTR_VRC_CTA_INIT_COUNT
	.align		4
        /*0024*/ 	.byte	0x02, 0x4a
	.zero		1
	.zero		1


	//----- nvinfo : EIATTR_EXIT_INSTR_OFFSETS
	.align		4
        /*0028*/ 	.byte	0x04, 0x1c
        /*002a*/ 	.short	(.L_110 - .L_109)


	//   ....[0]....
.L_109:
        /*002c*/ 	.word	0x00000060


	//----- nvinfo : EIATTR_CBANK_PARAM_SIZE
	.align		4
.L_110:
        /*0030*/ 	.byte	0x03, 0x19
        /*0032*/ 	.short	0x0004


	//----- nvinfo : EIATTR_PARAM_CBANK
	.align		4
        /*0034*/ 	.byte	0x04, 0x0a
        /*0036*/ 	.short	(.L_112 - .L_111)
	.align		4
.L_111:
        /*0038*/ 	.word	index@(.nv.constant0._Z10setPointeri)
        /*003c*/ 	.short	0x0380
        /*003e*/ 	.short	0x0004


	//----- nvinfo : EIATTR_SW_WAR
	.align		4
.L_112:
        /*0040*/ 	.byte	0x04, 0x36
        /*0042*/ 	.short	(.L_114 - .L_113)
.L_113:
        /*0044*/ 	.word	0x00000008
.L_114:


//--------------------- .nv.info._Z10createTreePdS_S_S_S_S_S_Piii --------------------------
	.section	.nv.info._Z10createTreePdS_S_S_S_S_S_Piii,"",@"SHT_CUDA_INFO"
	.sectionflags	@""
	.align	4


	//----- nvinfo : EIATTR_CUDA_API_VERSION
	.align		4
        /*0000*/ 	.byte	0x04, 0x37
        /*0002*/ 	.short	(.L_116 - .L_115)
.L_115:
        /*0004*/ 	.word	0x00000082


	//----- nvinfo : EIATTR_KPARAM_INFO
	.align		4
.L_116:
        /*0008*/ 	.byte	0x04, 0x17
        /*000a*/ 	.short	(.L_118 - .L_117)
.L_117:
        /*000c*/ 	.word	0x00000000
        /*0010*/ 	.short	0x0009
        /*0012*/ 	.short	0x0044
        /*0014*/ 	.byte	0x00, 0xf0, 0x11, 0x00


	//----- nvinfo : EIATTR_KPARAM_INFO
	.align		4
.L_118:
        /*0018*/ 	.byte	0x04, 0x17
        /*001a*/ 	.short	(.L_120 - .L_119)
.L_119:
        /*001c*/ 	.word	0x00000000
        /*0020*/ 	.short	0x0008
        /*0022*/ 	.short	0x0040
        /*0024*/ 	.byte	0x00, 0xf0, 0x11, 0x00


	//----- nvinfo : EIATTR_KPARAM_INFO
	.align		4
.L_120:
        /*0028*/ 	.byte	0x04, 0x17
        /*002a*/ 	.short	(.L_122 - .L_121)
.L_121:
        /*002c*/ 	.word	0x00000000
        /*0030*/ 	.short	0x0007
        /*0032*/ 	.short	0x0038
        /*0034*/ 	.byte	0x00, 0xf5, 0x21, 0x00


	//----- nvinfo : EIATTR_KPARAM_INFO
	.align		4
.L_122:
        /*0038*/ 	.byte	0x04, 0x17
        /*003a*/ 	.short	(.L_124 - .L_123)
.L_123:
        /*003c*/ 	.word	0x00000000
        /*0040*/ 	.short	0x0006
        /*0042*/ 	.short	0x0030
        /*0044*/ 	.byte	0x00, 0xf5, 0x21, 0x00


	//----- nvinfo : EIATTR_KPARAM_INFO
	.align		4
.L_124:
        /*0048*/ 	.byte	0x04, 0x17
        /*004a*/ 	.short	(.L_126 - .L_125)
.L_125:
        /*004c*/ 	.word	0x00000000
        /*0050*/ 	.short	0x0005
        /*0052*/ 	.short	0x0028
        /*0054*/ 	.byte	0x00, 0xf5, 0x21, 0x00


	//----- nvinfo : EIATTR_KPARAM_INFO
	.align		4
.L_126:
        /*0058*/ 	.byte	0x04, 0x17
        /*005a*/ 	.short	(.L_128 - .L_127)
.L_127:
        /*005c*/ 	.word	0x00000000
        /*0060*/ 	.short	0x0004
        /*0062*/ 	.short	0x0020
        /*0064*/ 	.byte	0x00, 0xf5, 0x21, 0x00


	//----- nvinfo : EIATTR_KPARAM_INFO
	.align		4
.L_128:
        /*0068*/ 	.byte	0x04, 0x17
        /*006a*/ 	.short	(.L_130 - .L_129)
.L_129:
        /*006c*/ 	.word	0x00000000
        /*0070*/ 	.short	0x0003
        /*0072*/ 	.short	0x0018
        /*0074*/ 	.byte	0x00, 0xf5, 0x21, 0x00


	//----- nvinfo : EIATTR_KPARAM_INFO
	.align		4
.L_130:
        /*0078*/ 	.byte	0x04, 0x17
        /*007a*/ 	.short	(.L_132 - .L_131)
.L_131:
        /*007c*/ 	.word	0x00000000
        /*0080*/ 	.short	0x0002
        /*0082*/ 	.short	0x0010
        /*0084*/ 	.byte	0x00, 0xf5, 0x21, 0x00


	//----- nvinfo : EIATTR_KPARAM_INFO
	.align		4
.L_132:
        /*0088*/ 	.byte	0x04, 0x17
        /*008a*/ 	.short	(.L_134 - .L_133)
.L_133:
        /*008c*/ 	.word	0x00000000
        /*0090*/ 	.short	0x0001
        /*0092*/ 	.short	0x0008
        /*0094*/ 	.byte	0x00, 0xf5, 0x21, 0x00


	//----- nvinfo : EIATTR_KPARAM_INFO
	.align		4
.L_134:
        /*0098*/ 	.byte	0x04, 0x17
        /*009a*/ 	.short	(.L_136 - .L_135)
.L_135:
        /*009c*/ 	.word	0x00000000
        /*00a0*/ 	.short	0x0000
        /*00a2*/ 	.short	0x0000
        /*00a4*/ 	.byte	0x00, 0xf5, 0x21, 0x00


	//----- nvinfo : EIATTR_SPARSE_MMA_MASK
	.align		4
.L_136:
        /*00a8*/ 	.byte	0x03, 0x50
        /*00aa*/ 	.short	0x0000


	//----- nvinfo : EIATTR_MAXREG_COUNT
	.align		4
        /*00ac*/ 	.byte	0x03, 0x1b
        /*00ae*/ 	.short	0x00ff


	//----- nvinfo : EIATTR_MERCURY_ISA_VERSION
	.align		4
        /*00b0*/ 	.byte	0x03, 0x5f
        /*00b2*/ 	.short	0x0101


	//----- nvinfo : EIATTR_INT_WARP_WIDE_INSTR_OFFSETS
	.align		4
        /*00b4*/ 	.byte	0x04, 0x31
        /*00b6*/ 	.short	(.L_138 - .L_137)


	//   ....[0]....
.L_137:
        /*00b8*/ 	.word	0x00000770


	//   ....[1]....
        /*00bc*/ 	.word	0x00000810


	//----- nvinfo : EIATTR_VRC_CTA_INIT_COUNT
	.align		4
.L_138:
        /*00c0*/ 	.byte	0x02, 0x4a
	.zero		1
	.zero		1


	//----- nvinfo : EIATTR_EXIT_INSTR_OFFSETS
	.align		4
        /*00c4*/ 	.byte	0x04, 0x1c
        /*00c6*/ 	.short	(.L_140 - .L_139)


	//   ....[0]....
.L_139:
        /*00c8*/ 	.word	0x00000070


	//   ....[1]....
        /*00cc*/ 	.word	0x00000d40


	//   ....[2]....
        /*00d0*/ 	.word	0x00000dd0


	//----- nvinfo : EIATTR_CRS_STACK_SIZE
	.align		4
.L_140:
        /*00d4*/ 	.byte	0x04, 0x1e
        /*00d6*/ 	.short	(.L_142 - .L_141)
.L_141:
        /*00d8*/ 	.word	0x00000000


	//----- nvinfo : EIATTR_CBANK_PARAM_SIZE
	.align		4
.L_142:
        /*00dc*/ 	.byte	0x03, 0x19
        /*00de*/ 	.short	0x0048


	//----- nvinfo : EIATTR_PARAM_CBANK
	.align		4
        /*00e0*/ 	.byte	0x04, 0x0a
        /*00e2*/ 	.short	(.L_144 - .L_143)
	.align		4
.L_143:
        /*00e4*/ 	.word	index@(.nv.constant0._Z10createTreePdS_S_S_S_S_S_Piii)
        /*00e8*/ 	.short	0x0380
        /*00ea*/ 	.short	0x0048


	//----- nvinfo : EIATTR_SW_WAR
	.align		4
.L_144:
        /*00ec*/ 	.byte	0x04, 0x36
        /*00ee*/ 	.short	(.L_146 - .L_145)
.L_145:
        /*00f0*/ 	.word	0x00000008
.L_146:


//--------------------- .nv.info._Z19calculateCenterMassPiPdS0_S0_d --------------------------
	.section	.nv.info._Z19calculateCenterMassPiPdS0_S0_d,"",@"SHT_CUDA_INFO"
	.sectionflags	@""
	.align	4


	//----- nvinfo : EIATTR_CUDA_API_VERSION
	.align		4
        /*0000*/ 	.byte	0x04, 0x37
        /*0002*/ 	.short	(.L_148 - .L_147)
.L_147:
        /*0004*/ 	.word	0x00000082


	//----- nvinfo : EIATTR_KPARAM_INFO
	.align		4
.L_148:
        /*0008*/ 	.byte	0x04, 0x17
        /*000a*/ 	.short	(.L_150 - .L_149)
.L_149:
        /*000c*/ 	.word	0x00000000
        /*0010*/ 	.short	0x0004
        /*0012*/ 	.short	0x0020
        /*0014*/ 	.byte	0x00, 0xf0, 0x21, 0x00


	//----- nvinfo : EIATTR_KPARAM_INFO
	.align		4
.L_150:
        /*0018*/ 	.byte	0x04, 0x17
        /*001a*/ 	.short	(.L_152 - .L_151)
.L_151:
        /*001c*/ 	.word	0x00000000
        /*0020*/ 	.short	0x0003
        /*0022*/ 	.short	0x0018
        /*0024*/ 	.byte	0x00, 0xf5, 0x21, 0x00


	//----- nvinfo : EIATTR_KPARAM_INFO
	.align		4
.L_152:
        /*0028*/ 	.byte	0x04, 0x17
        /*002a*/ 	.short	(.L_154 - .L_153)
.L_153:
        /*002c*/ 	.word	0x00000000
        /*0030*/ 	.short	0x0002
        /*0032*/ 	.short	0x0010
        /*0034*/ 	.byte	0x00, 0xf5, 0x21, 0x00


	//----- nvinfo : EIATTR_KPARAM_INFO
	.align		4
.L_154:
        /*0038*/ 	.byte	0x04, 0x17
        /*003a*/ 	.short	(.L_156 - .L_155)
.L_155:
        /*003c*/ 	.word	0x00000000
        /*0040*/ 	.short	0x0001
        /*0042*/ 	.short	0x0008
        /*0044*/ 	.byte	0x00, 0xf5, 0x21, 0x00


	//----- nvinfo : EIATTR_KPARAM_INFO
	.align		4
.L_156:
        /*0048*/ 	.byte	0x04, 0x17
        /*004a*/ 	.short	(.L_158 - .L_157)
.L_157:
        /*004c*/ 	.word	0x00000000
        /*0050*/ 	.short	0x0000
        /*0052*/ 	.short	0x0000
        /*0054*/ 	.byte	0x00, 0xf5, 0x21, 0x00


	//----- nvinfo : EIATTR_SPARSE_MMA_MASK
	.align		4
.L_158:
        /*0058*/ 	.byte	0x03, 0x50
        /*005a*/ 	.short	0x0000


	//----- nvinfo : EIATTR_MAXREG_COUNT
	.align		4
        /*005c*/ 	.byte	0x03, 0x1b
        /*005e*/ 	.short	0x00ff


	//----- nvinfo : EIATTR_MERCURY_ISA_VERSION
	.align		4
        /*0060*/ 	.byte	0x03, 0x5f
        /*0062*/ 	.short	0x0101


	//----- nvinfo : EIATTR_VRC_CTA_INIT_COUNT
	.align		4
        /*0064*/ 	.byte	0x02, 0x4a
	.zero		1
	.zero		1


	//----- nvinfo : EIATTR_EXIT_INSTR_OFFSETS
	.align		4
        /*0068*/ 	.byte	0x04, 0x1c
        /*006a*/ 	.short	(.L_160 - .L_159)


	//   ....[0]....
.L_159:
        /*006c*/ 	.word	0x00000080


	//   ....[1]....
        /*0070*/ 	.word	0x000001e0


	//   ....[2]....
        /*0074*/ 	.word	0x000002d0


	//   ....[3]....
        /*0078*/ 	.word	0x000003d0


	//   ....[4]....
        /*007c*/ 	.word	0x000004d0


	//   ....[5]....
        /*0080*/ 	.word	0x000008b0


	//----- nvinfo : EIATTR_CRS_STACK_SIZE
	.align		4
.L_160:
        /*0084*/ 	.byte	0x04, 0x1e
        /*0086*/ 	.short	(.L_162 - .L_161)
.L_161:
        /*0088*/ 	.word	0x00000000


	//----- nvinfo : EIATTR_CBANK_PARAM_SIZE
	.align		4
.L_162:
        /*008c*/ 	.byte	0x03, 0x19
        /*008e*/ 	.short	0x0028


	//----- nvinfo : EIATTR_PARAM_CBANK
	.align		4
        /*0090*/ 	.byte	0x04, 0x0a
        /*0092*/ 	.short	(.L_164 - .L_163)
	.align		4
.L_163:
        /*0094*/ 	.word	index@(.nv.constant0._Z19calculateCenterMassPiPdS0_S0_d)
        /*0098*/ 	.short	0x0380
        /*009a*/ 	.short	0x0028


	//----- nvinfo : EIATTR_SW_WAR
	.align		4
.L_164:
        /*009c*/ 	.byte	0x04, 0x36
        /*009e*/ 	.short	(.L_166 - .L_165)
.L_165:
        /*00a0*/ 	.word	0x00000008
.L_166:


//--------------------- .nv.info._Z19boundingBoxExpanderPdS_S_S_ --------------------------
	.section	.nv.info._Z19boundingBoxExpanderPdS_S_S_,"",@"SHT_CUDA_INFO"
	.sectionflags	@""
	.align	4


	//----- nvinfo : EIATTR_CUDA_API_VERSION
	.align		4
        /*0000*/ 	.byte	0x04, 0x37
        /*0002*/ 	.short	(.L_168 - .L_167)
.L_167:
        /*0004*/ 	.word	0x00000082


	//----- nvinfo : EIATTR_KPARAM_INFO
	.align		4
.L_168:
        /*0008*/ 	.byte	0x04, 0x17
        /*000a*/ 	.short	(.L_170 - .L_169)
.L_169:
        /*000c*/ 	.word	0x00000000
        /*0010*/ 	.short	0x0003
        /*0012*/ 	.short	0x0018
        /*0014*/ 	.byte	0x00, 0xf5, 0x21, 0x00


	//----- nvinfo : EIATTR_KPARAM_INFO
	.align		4
.L_170:
        /*0018*/ 	.byte	0x04, 0x17
        /*001a*/ 	.short	(.L_172 - .L_171)
.L_171:
        /*001c*/ 	.word	0x00000000
        /*0020*/ 	.short	0x0002
        /*0022*/ 	.short	0x0010
        /*0024*/ 	.byte	0x00, 0xf5, 0x21, 0x00


	//----- nvinfo : EIATTR_KPARAM_INFO
	.align		4
.L_172:
        /*0028*/ 	.byte	0x04, 0x17
        /*002a*/ 	.short	(.L_174 - .L_173)
.L_173:
        /*002c*/ 	.word	0x00000000
        /*0030*/ 	.short	0x0001
        /*0032*/ 	.short	0x0008
        /*0034*/ 	.byte	0x00, 0xf5, 0x21, 0x00


	//----- nvinfo : EIATTR_KPARAM_INFO
	.align		4
.L_174:
        /*0038*/ 	.byte	0x04, 0x17
        /*003a*/ 	.short	(.L_176 - .L_175)
.L_175:
        /*003c*/ 	.word	0x00000000
        /*0040*/ 	.short	0x0000
        /*0042*/ 	.short	0x0000
        /*0044*/ 	.byte	0x00, 0xf5, 0x21, 0x00


	//----- nvinfo : EIATTR_SPARSE_MMA_MASK
	.align		4
.L_176:
        /*0048*/ 	.byte	0x03, 0x50
        /*004a*/ 	.short	0x0000


	//----- nvinfo : EIATTR_MAXREG_COUNT
	.align		4
        /*004c*/ 	.byte	0x03, 0x1b
        /*004e*/ 	.short	0x00ff


	//----- nvinfo : EIATTR_MERCURY_ISA_VERSION
	.align		4
        /*0050*/ 	.byte	0x03, 0x5f
        /*0052*/ 	.short	0x0101


	//----- nvinfo : EIATTR_VRC_CTA_INIT_COUNT
	.align		4
        /*0054*/ 	.byte	0x02, 0x4a
	.zero		1
	.zero		1


	//----- nvinfo : EIATTR_EXIT_INSTR_OFFSETS
	.align		4
        /*0058*/ 	.byte	0x04, 0x1c
        /*005a*/ 	.short	(.L_178 - .L_177)


	//   ....[0]....
.L_177:
        /*005c*/ 	.word	0x00000120


	//----- nvinfo : EIATTR_CBANK_PARAM_SIZE
	.align		4
.L_178:
        /*0060*/ 	.byte	0x03, 0x19
        /*0062*/ 	.short	0x0020


	//----- nvinfo : EIATTR_PARAM_CBANK
	.align		4
        /*0064*/ 	.byte	0x04, 0x0a
        /*0066*/ 	.short	(.L_180 - .L_179)
	.align		4
.L_179:
        /*0068*/ 	.word	index@(.nv.constant0._Z19boundingBoxExpanderPdS_S_S_)
        /*006c*/ 	.short	0x0380
        /*006e*/ 	.short	0x0020


	//----- nvinfo : EIATTR_SW_WAR
	.align		4
.L_180:
        /*0070*/ 	.byte	0x04, 0x36
        /*0072*/ 	.short	(.L_182 - .L_181)
.L_181:
        /*0074*/ 	.word	0x00000008
.L_182:


//--------------------- .nv.info._Z11boundingBoxPdS_iS_S_S_S_Pi --------------------------
	.section	.nv.info._Z11boundingBoxPdS_iS_S_S_S_Pi,"",@"SHT_CUDA_INFO"
	.sectionflags	@""
	.align	4


	//----- nvinfo : EIATTR_CUDA_API_VERSION
	.align		4
        /*0000*/ 	.byte	0x04, 0x37
        /*0002*/ 	.short	(.L_184 - .L_183)
.L_183:
        /*0004*/ 	.word	0x00000082


	//----- nvinfo : EIATTR_KPARAM_INFO
	.align		4
.L_184:
        /*0008*/ 	.byte	0x04, 0x17
        /*000a*/ 	.short	(.L_186 - .L_185)
.L_185:
        /*000c*/ 	.word	0x00000000
        /*0010*/ 	.short	0x0007
        /*0012*/ 	.short	0x0038
        /*0014*/ 	.byte	0x00, 0xf5, 0x21, 0x00


	//----- nvinfo : EIATTR_KPARAM_INFO
	.align		4
.L_186:
        /*0018*/ 	.byte	0x04, 0x17
        /*001a*/ 	.short	(.L_188 - .L_187)
.L_187:
        /*001c*/ 	.word	0x00000000
        /*0020*/ 	.short	0x0006
        /*0022*/ 	.short	0x0030
        /*0024*/ 	.byte	0x00, 0xf5, 0x21, 0x00


	//----- nvinfo : EIATTR_KPARAM_INFO
	.align		4
.L_188:
        /*0028*/ 	.byte	0x04, 0x17
        /*002a*/ 	.short	(.L_190 - .L_189)
.L_189:
        /*002c*/ 	.word	0x00000000
        /*0030*/ 	.short	0x0005
        /*0032*/ 	.short	0x0028
        /*0034*/ 	.byte	0x00, 0xf5, 0x21, 0x00


	//----- nvinfo : EIATTR_KPARAM_INFO
	.align		4
.L_190:
        /*0038*/ 	.byte	0x04, 0x17
        /*003a*/ 	.short	(.L_192 - .L_191)
.L_191:
        /*003c*/ 	.word	0x00000000
        /*0040*/ 	.short	0x0004
        /*0042*/ 	.short	0x0020
        /*0044*/ 	.byte	0x00, 0xf5, 0x21, 0x00


	//----- nvinfo : EIATTR_KPARAM_INFO
	.align		4
.L_192:
        /*0048*/ 	.byte	0x04, 0x17
        /*004a*/ 	.short	(.L_194 - .L_193)
.L_193:
        /*004c*/ 	.word	0x00000000
        /*0050*/ 	.short	0x0003
        /*0052*/ 	.short	0x0018
        /*0054*/ 	.byte	0x00, 0xf5, 0x21, 0x00


	//----- nvinfo : EIATTR_KPARAM_INFO
	.align		4
.L_194:
        /*0058*/ 	.byte	0x04, 0x17
        /*005a*/ 	.short	(.L_196 - .L_195)
.L_195:
        /*005c*/ 	.word	0x00000000
        /*0060*/ 	.short	0x0002
        /*0062*/ 	.short	0x0010
        /*0064*/ 	.byte	0x00, 0xf0, 0x11, 0x00


	//----- nvinfo : EIATTR_KPARAM_INFO
	.align		4
.L_196:
        /*0068*/ 	.byte	0x04, 0x17
        /*006a*/ 	.short	(.L_198 - .L_197)
.L_197:
        /*006c*/ 	.word	0x00000000
        /*0070*/ 	.short	0x0001
        /*0072*/ 	.short	0x0008
        /*0074*/ 	.byte	0x00, 0xf5, 0x21, 0x00


	//----- nvinfo : EIATTR_KPARAM_INFO
	.align		4
.L_198:
        /*0078*/ 	.byte	0x04, 0x17
        /*007a*/ 	.short	(.L_200 - .L_199)
.L_199:
        /*007c*/ 	.word	0x00000000
        /*0080*/ 	.short	0x0000
        /*0082*/ 	.short	0x0000
        /*0084*/ 	.byte	0x00, 0xf5, 0x21, 0x00


	//----- nvinfo : EIATTR_SPARSE_MMA_MASK
	.align		4
.L_200:
        /*0088*/ 	.byte	0x03, 0x50
        /*008a*/ 	.short	0x0000


	//----- nvinfo : EIATTR_MAXREG_COUNT
	.align		4
        /*008c*/ 	.byte	0x03, 0x1b
        /*008e*/ 	.short	0x00ff


	//----- nvinfo : EIATTR_NUM_BARRIERS
	.align		4
        /*0090*/ 	.byte	0x02, 0x4c
        /*0092*/ 	.byte	0x01
	.zero		1


	//----- nvinfo : EIATTR_MERCURY_ISA_VERSION
	.align		4
        /*0094*/ 	.byte	0x03, 0x5f
        /*0096*/ 	.short	0x0101


	//----- nvinfo : EIATTR_VRC_CTA_INIT_COUNT
	.align		4
        /*0098*/ 	.byte	0x02, 0x4a
	.zero		1
	.zero		1


	//----- nvinfo : EIATTR_EXIT_INSTR_OFFSETS
	.align		4
        /*009c*/ 	.byte	0x04, 0x1c
        /*009e*/ 	.short	(.L_202 - .L_201)


	//   ....[0]....
.L_201:
        /*00a0*/ 	.word	0x000000a0


	//   ....[1]....
        /*00a4*/ 	.word	0x00000620


	//   ....[2]....
        /*00a8*/ 	.word	0x00000900


	//----- nvinfo : EIATTR_CRS_STACK_SIZE
	.align		4
.L_202:
        /*00ac*/ 	.byte	0x04, 0x1e
        /*00ae*/ 	.short	(.L_204 - .L_203)
.L_203:
        /*00b0*/ 	.word	0x00000000


	//----- nvinfo : EIATTR_CBANK_PARAM_SIZE
	.align		4
.L_204:
        /*00b4*/ 	.byte	0x03, 0x19
        /*00b6*/ 	.short	0x0040


	//----- nvinfo : EIATTR_PARAM_CBANK
	.align		4
        /*00b8*/ 	.byte	0x04, 0x0a
        /*00ba*/ 	.short	(.L_206 - .L_205)
	.align		4
.L_205:
        /*00bc*/ 	.word	index@(.nv.constant0._Z11boundingBoxPdS_iS_S_S_S_Pi)
        /*00c0*/ 	.short	0x0380
        /*00c2*/ 	.short	0x0040


	//----- nvinfo : EIATTR_SW_WAR
	.align		4
.L_206:
        /*00c4*/ 	.byte	0x04, 0x36
        /*00c6*/ 	.short	(.L_208 - .L_207)
.L_207:
        /*00c8*/ 	.word	0x00000008
.L_208:


//--------------------- .nv.info._Z15initialPositionPdS_S_S_S_S_ --------------------------
	.section	.nv.info._Z15initialPositionPdS_S_S_S_S_,"",@"SHT_CUDA_INFO"
	.sectionflags	@""
	.align	4


	//----- nvinfo : EIATTR_CUDA_API_VERSION
	.align		4
        /*0000*/ 	.byte	0x04, 0x37
        /*0002*/ 	.short	(.L_210 - .L_209)
.L_209:
        /*0004*/ 	.word	0x00000082


	//----- nvinfo : EIATTR_KPARAM_INFO
	.align		4
.L_210:
        /*0008*/ 	.byte	0x04, 0x17
        /*000a*/ 	.short	(.L_212 - .L_211)
.L_211:
        /*000c*/ 	.word	0x00000000
        /*0010*/ 	.short	0x0005
        /*0012*/ 	.short	0x0028
        /*0014*/ 	.byte	0x00, 0xf5, 0x21, 0x00


	//----- nvinfo : EIATTR_KPARAM_INFO
	.align		4
.L_212:
        /*0018*/ 	.byte	0x04, 0x17
        /*001a*/ 	.short	(.L_214 - .L_213)
.L_213:
        /*001c*/ 	.word	0x00000000
        /*0020*/ 	.short	0x0004
        /*0022*/ 	.short	0x0020
        /*0024*/ 	.byte	0x00, 0xf5, 0x21, 0x00


	//----- nvinfo : EIATTR_KPARAM_INFO
	.align		4
.L_214:
        /*0028*/ 	.byte	0x04, 0x17
        /*002a*/ 	.short	(.L_216 - .L_215)
.L_215:
        /*002c*/ 	.word	0x00000000
        /*0030*/ 	.short	0x0003
        /*0032*/ 	.short	0x0018
        /*0034*/ 	.byte	0x00, 0xf5, 0x21, 0x00


	//----- nvinfo : EIATTR_KPARAM_INFO
	.align		4
.L_216:
        /*0038*/ 	.byte	0x04, 0x17
        /*003a*/ 	.short	(.L_218 - .L_217)
.L_217:
        /*003c*/ 	.word	0x00000000
        /*0040*/ 	.short	0x0002
        /*0042*/ 	.short	0x0010
        /*0044*/ 	.byte	0x00, 0xf5, 0x21, 0x00


	//----- nvinfo : EIATTR_KPARAM_INFO
	.align		4
.L_218:
        /*0048*/ 	.byte	0x04, 0x17
        /*004a*/ 	.short	(.L_220 - .L_219)
.L_219:
        /*004c*/ 	.word	0x00000000
        /*0050*/ 	.short	0x0001
        /*0052*/ 	.short	0x0008
        /*0054*/ 	.byte	0x00, 0xf5, 0x21, 0x00


	//----- nvinfo : EIATTR_KPARAM_INFO
	.align		4
.L_220:
        /*0058*/ 	.byte	0x04, 0x17
        /*005a*/ 	.short	(.L_222 - .L_221)
.L_221:
        /*005c*/ 	.word	0x00000000
        /*0060*/ 	.short	0x0000
        /*0062*/ 	.short	0x0000
        /*0064*/ 	.byte	0x00, 0xf5, 0x21, 0x00


	//----- nvinfo : EIATTR_SPARSE_MMA_MASK
	.align		4
.L_222:
        /*0068*/ 	.byte	0x03, 0x50
        /*006a*/ 	.short	0x0000


	//----- nvinfo : EIATTR_MAXREG_COUNT
	.align		4
        /*006c*/ 	.byte	0x03, 0x1b
        /*006e*/ 	.short	0x00ff


	//----- nvinfo : EIATTR_MERCURY_ISA_VERSION
	.align		4
        /*0070*/ 	.byte	0x03, 0x5f
        /*0072*/ 	.short	0x0101


	//----- nvinfo : EIATTR_VRC_CTA_INIT_COUNT
	.align		4
        /*0074*/ 	.byte	0x02, 0x4a
	.zero		1
	.zero		1


	//----- nvinfo : EIATTR_EXIT_INSTR_OFFSETS
	.align		4
        /*0078*/ 	.byte	0x04, 0x1c
        /*007a*/ 	.short	(.L_224 - .L_223)


	//   ....[0]....
.L_223:
        /*007c*/ 	.word	0x000000e0


	//----- nvinfo : EIATTR_CBANK_PARAM_SIZE
	.align		4
.L_224:
        /*0080*/ 	.byte	0x03, 0x19
        /*0082*/ 	.short	0x0030


	//----- nvinfo : EIATTR_PARAM_CBANK
	.align		4
        /*0084*/ 	.byte	0x04, 0x0a
        /*0086*/ 	.short	(.L_226 - .L_225)
	.align		4
.L_225:
        /*0088*/ 	.word	index@(.nv.constant0._Z15initialPositionPdS_S_S_S_S_)
        /*008c*/ 	.short	0x0380
        /*008e*/ 	.short	0x0030


	//----- nvinfo : EIATTR_SW_WAR
	.align		4
.L_226:
        /*0090*/ 	.byte	0x04, 0x36
        /*0092*/ 	.short	(.L_228 - .L_227)
.L_227:
        /*0094*/ 	.word	0x00000008
.L_228:


//--------------------- .nv.info._Z14calculateForcePiPdS0_S0_iiS0_S0_S0_S0_ --------------------------
	.section	.nv.info._Z14calculateForcePiPdS0_S0_iiS0_S0_S0_S0_,"",@"SHT_CUDA_INFO"
	.sectionflags	@""
	.align	4


	//----- nvinfo : EIATTR_CUDA_API_VERSION
	.align		4
        /*0000*/ 	.byte	0x04, 0x37
        /*0002*/ 	.short	(.L_230 - .L_229)
.L_229:
        /*0004*/ 	.word	0x00000082


	//----- nvinfo : EIATTR_KPARAM_INFO
	.align		4
.L_230:
        /*0008*/ 	.byte	0x04, 0x17
        /*000a*/ 	.short	(.L_232 - .L_231)
.L_231:
        /*000c*/ 	.word	0x00000000
        /*0010*/ 	.short	0x0009
        /*0012*/ 	.short	0x0040
        /*0014*/ 	.byte	0x00, 0xf5, 0x21, 0x00


	//----- nvinfo : EIATTR_KPARAM_INFO
	.align		4
.L_232:
        /*0018*/ 	.byte	0x04, 0x17
        /*001a*/ 	.short	(.L_234 - .L_233)
.L_233:
        /*001c*/ 	.word	0x00000000
        /*0020*/ 	.short	0x0008
        /*0022*/ 	.short	0x0038
        /*0024*/ 	.byte	0x00, 0xf5, 0x21, 0x00


	//----- nvinfo : EIATTR_KPARAM_INFO
	.align		4
.L_234:
        /*0028*/ 	.byte	0x04, 0x17
        /*002a*/ 	.short	(.L_236 - .L_235)
.L_235:
        /*002c*/ 	.word	0x00000000
        /*0030*/ 	.short	0x0007
        /*0032*/ 	.short	0x0030
        /*0034*/ 	.byte	0x00, 0xf5, 0x21, 0x00


	//----- nvinfo : EIATTR_KPARAM_INFO
	.align		4
.L_236:
        /*0038*/ 	.byte	0x04, 0x17
        /*003a*/ 	.short	(.L_238 - .L_237)
.L_237:
        /*003c*/ 	.word	0x00000000
        /*0040*/ 	.short	0x0006
        /*0042*/ 	.short	0x0028
        /*0044*/ 	.byte	0x00, 0xf5, 0x21, 0x00


	//----- nvinfo : EIATTR_KPARAM_INFO
	.align		4
.L_238:
        /*0048*/ 	.byte	0x04, 0x17
        /*004a*/ 	.short	(.L_240 - .L_239)
.L_239:
        /*004c*/ 	.word	0x00000000
        /*0050*/ 	.short	0x0005
        /*0052*/ 	.short	0x0024
        /*0054*/ 	.byte	0x00, 0xf0, 0x11, 0x00


	//----- nvinfo : EIATTR_KPARAM_INFO
	.align		4
.L_240:
        /*0058*/ 	.byte	0x04, 0x17
        /*005a*/ 	.short	(.L_242 - .L_241)
.L_241:
        /*005c*/ 	.word	0x00000000
        /*0060*/ 	.short	0x0004
        /*0062*/ 	.short	0x0020
        /*0064*/ 	.byte	0x00, 0xf0, 0x11, 0x00


	//----- nvinfo : EIATTR_KPARAM_INFO
	.align		4
.L_242:
        /*0068*/ 	.byte	0x04, 0x17
        /*006a*/ 	.short	(.L_244 - .L_243)
.L_243:
        /*006c*/ 	.word	0x00000000
        /*0070*/ 	.short	0x0003
        /*0072*/ 	.short	0x0018
        /*0074*/ 	.byte	0x00, 0xf5, 0x21, 0x00


	//----- nvinfo : EIATTR_KPARAM_INFO
	.align		4
.L_244:
        /*0078*/ 	.byte	0x04, 0x17
        /*007a*/ 	.short	(.L_246 - .L_245)
.L_245:
        /*007c*/ 	.word	0x00000000
        /*0080*/ 	.short	0x0002
        /*0082*/ 	.short	0x0010
        /*0084*/ 	.byte	0x00, 0xf5, 0x21, 0x00


	//----- nvinfo : EIATTR_KPARAM_INFO
	.align		4
.L_246:
        /*0088*/ 	.byte	0x04, 0x17
        /*008a*/ 	.short	(.L_248 - .L_247)
.L_247:
        /*008c*/ 	.word	0x00000000
        /*0090*/ 	.short	0x0001
        /*0092*/ 	.short	0x0008
        /*0094*/ 	.byte	0x00, 0xf5, 0x21, 0x00


	//----- nvinfo : EIATTR_KPARAM_INFO
	.align		4
.L_248:
        /*0098*/ 	.byte	0x04, 0x17
        /*009a*/ 	.short	(.L_250 - .L_249)
.L_249:
        /*009c*/ 	.word	0x00000000
        /*00a0*/ 	.short	0x0000
        /*00a2*/ 	.short	0x0000
        /*00a4*/ 	.byte	0x00, 0xf5, 0x21, 0x00


	//----- nvinfo : EIATTR_SPARSE_MMA_MASK
	.align		4
.L_250:
        /*00a8*/ 	.byte	0x03, 0x50
        /*00aa*/ 	.short	0x0000


	//----- nvinfo : EIATTR_MAXREG_COUNT
	.align		4
        /*00ac*/ 	.byte	0x03, 0x1b
        /*00ae*/ 	.short	0x00ff


	//----- nvinfo : EIATTR_MERCURY_ISA_VERSION
	.align		4
        /*00b0*/ 	.byte	0x03, 0x5f
        /*00b2*/ 	.short	0x0101


	//----- nvinfo : EIATTR_VRC_CTA_INIT_COUNT
	.align		4
        /*00b4*/ 	.byte	0x02, 0x4a
	.zero		1
	.zero		1


	//----- nvinfo : EIATTR_EXIT_INSTR_OFFSETS
	.align		4
        /*00b8*/ 	.byte	0x04, 0x1c
        /*00ba*/ 	.short	(.L_252 - .L_251)


	//   ....[0]....
.L_251:
        /*00bc*/ 	.word	0x00000070


	//   ....[1]....
        /*00c0*/ 	.word	0x000006e0


	//   ....[2]....
        /*00c4*/ 	.word	0x00001cd0


	//   ....[3]....
        /*00c8*/ 	.word	0x00001f00


	//----- nvinfo : EIATTR_CRS_STACK_SIZE
	.align		4
.L_252:
        /*00cc*/ 	.byte	0x04, 0x1e
        /*00ce*/ 	.short	(.L_254 - .L_253)
.L_253:
        /*00d0*/ 	.word	0x00000000


	//----- nvinfo : EIATTR_CBANK_PARAM_SIZE
	.align		4
.L_254:
        /*00d4*/ 	.byte	0x03, 0x19
        /*00d6*/ 	.short	0x0048


	//----- nvinfo : EIATTR_PARAM_CBANK
	.align		4
        /*00d8*/ 	.byte	0x04, 0x0a
        /*00da*/ 	.short	(.L_256 - .L_255)
	.align		4
.L_255:
        /*00dc*/ 	.word	index@(.nv.constant0._Z14calculateForcePiPdS0_S0_iiS0_S0_S0_S0_)
        /*00e0*/ 	.short	0x0380
        /*00e2*/ 	.short	0x0048


	//----- nvinfo : EIATTR_SW_WAR
	.align		4
.L_256:
        /*00e4*/ 	.byte	0x04, 0x36
        /*00e6*/ 	.short	(.L_258 - .L_257)
.L_257:
        /*00e8*/ 	.word	0x00000008
.L_258:


//--------------------- .nv.info._Z17calculateMovementPdS_S_S_S_S_S_i --------------------------
	.section	.nv.info._Z17calculateMovementPdS_S_S_S_S_S_i,"",@"SHT_CUDA_INFO"
	.sectionflags	@""
	.align	4


	//----- nvinfo : EIATTR_CUDA_API_VERSION
	.align		4
        /*0000*/ 	.byte	0x04, 0x37
        /*0002*/ 	.short	(.L_260 - .L_259)
.L_259:
        /*0004*/ 	.word	0x00000082


	//----- nvinfo : EIATTR_KPARAM_INFO
	.align		4
.L_260:
        /*0008*/ 	.byte	0x04, 0x17
        /*000a*/ 	.short	(.L_262 - .L_261)
.L_261:
        /*000c*/ 	.word	0x00000000
        /*0010*/ 	.short	0x0007
        /*0012*/ 	.short	0x0038
        /*0014*/ 	.byte	0x00, 0xf0, 0x11, 0x00


	//----- nvinfo : EIATTR_KPARAM_INFO
	.align		4
.L_262:
        /*0018*/ 	.byte	0x04, 0x17
        /*001a*/ 	.short	(.L_264 - .L_263)
.L_263:
        /*001c*/ 	.word	0x00000000
        /*0020*/ 	.short	0x0006
        /*0022*/ 	.short	0x0030
        /*0024*/ 	.byte	0x00, 0xf5, 0x21, 0x00


	//----- nvinfo : EIATTR_KPARAM_INFO
	.align		4
.L_264:
        /*0028*/ 	.byte	0x04, 0x17
        /*002a*/ 	.short	(.L_266 - .L_265)
.L_265:
        /*002c*/ 	.word	0x00000000
        /*0030*/ 	.short	0x0005
        /*0032*/ 	.short	0x0028
        /*0034*/ 	.byte	0x00, 0xf5, 0x21, 0x00


	//----- nvinfo : EIATTR_KPARAM_INFO
	.align		4
.L_266:
        /*0038*/ 	.byte	0x04, 0x17
        /*003a*/ 	.short	(.L_268 - .L_267)
.L_267:
        /*003c*/ 	.word	0x00000000
        /*0040*/ 	.short	0x0004
        /*0042*/ 	.short	0x0020
        /*0044*/ 	.byte	0x00, 0xf5, 0x21, 0x00


	//----- nvinfo : EIATTR_KPARAM_INFO
	.align		4
.L_268:
        /*0048*/ 	.byte	0x04, 0x17
        /*004a*/ 	.short	(.L_270 - .L_269)
.L_269:
        /*004c*/ 	.word	0x00000000
        /*0050*/ 	.short	0x0003
        /*0052*/ 	.short	0x0018
        /*0054*/ 	.byte	0x00, 0xf5, 0x21, 0x00


	//----- nvinfo : EIATTR_KPARAM_INFO
	.align		4
.L_270:
        /*0058*/ 	.byte	0x04, 0x17
        /*005a*/ 	.short	(.L_272 - .L_271)
.L_271:
        /*005c*/ 	.word	0x00000000
        /*0060*/ 	.short	0x0002
        /*0062*/ 	.short	0x0010
        /*0064*/ 	.byte	0x00, 0xf5, 0x21, 0x00


	//----- nvinfo : EIATTR_KPARAM_INFO
	.align		4
.L_272:
        /*0068*/ 	.byte	0x04, 0x17
        /*006a*/ 	.short	(.L_274 - .L_273)
.L_273:
        /*006c*/ 	.word	0x00000000
        /*0070*/ 	.short	0x0001
        /*0072*/ 	.short	0x0008
        /*0074*/ 	.byte	0x00, 0xf5, 0x21, 0x00


	//----- nvinfo : EIATTR_KPARAM_INFO
	.align		4
.L_274:
        /*0078*/ 	.byte	0x04, 0x17
        /*007a*/ 	.short	(.L_276 - .L_275)
.L_275:
        /*007c*/ 	.word	0x00000000
        /*0080*/ 	.short	0x0000
        /*0082*/ 	.short	0x0000
        /*0084*/ 	.byte	0x00, 0xf5, 0x21, 0x00


	//----- nvinfo : EIATTR_SPARSE_MMA_MASK
	.align		4
.L_276:
        /*0088*/ 	.byte	0x03, 0x50
        /*008a*/ 	.short	0x0000


	//----- nvinfo : EIATTR_MAXREG_COUNT
	.align		4
        /*008c*/ 	.byte	0x03, 0x1b
        /*008e*/ 	.short	0x00ff


	//----- nvinfo : EIATTR_MERCURY_ISA_VERSION
	.align		4
        /*0090*/ 	.byte	0x03, 0x5f
        /*0092*/ 	.short	0x0101


	//----- nvinfo : EIATTR_VRC_CTA_INIT_COUNT
	.align		4
        /*0094*/ 	.byte	0x02, 0x4a
	.zero		1
	.zero		1


	//----- nvinfo : EIATTR_EXIT_INSTR_OFFSETS
	.align		4
        /*0098*/ 	.byte	0x04, 0x1c
        /*009a*/ 	.short	(.L_278 - .L_277)


	//   ....[0]....
.L_277:
        /*009c*/ 	.word	0x00000070


	//   ....[1]....
        /*00a0*/ 	.word	0x000004b0


	//----- nvinfo : EIATTR_CRS_STACK_SIZE
	.align		4
.L_278:
        /*00a4*/ 	.byte	0x04, 0x1e
        /*00a6*/ 	.short	(.L_280 - .L_279)
.L_279:
        /*00a8*/ 	.word	0x00000000


	//----- nvinfo : EIATTR_CBANK_PARAM_SIZE
	.align		4
.L_280:
        /*00ac*/ 	.byte	0x03, 0x19
        /*00ae*/ 	.short	0x003c


	//----- nvinfo : EIATTR_PARAM_CBANK
	.align		4
        /*00b0*/ 	.byte	0x04, 0x0a
        /*00b2*/ 	.short	(.L_282 - .L_281)
	.align		4
.L_281:
        /*00b4*/ 	.word	index@(.nv.constant0._Z17calculateMovementPdS_S_S_S_S_S_i)
        /*00b8*/ 	.short	0x0380
        /*00ba*/ 	.short	0x003c


	//----- nvinfo : EIATTR_SW_WAR
	.align		4
.L_282:
        /*00bc*/ 	.byte	0x04, 0x36
        /*00be*/ 	.short	(.L_284 - .L_283)
.L_283:
        /*00c0*/ 	.word	0x00000008
.L_284:


//--------------------- .nv.callgraph             --------------------------
	.section	.nv.callgraph,"",@"SHT_CUDA_CALLGRAPH"
	.align	4
	.sectionentsize	8
	.align		4
        /*0000*/ 	.word	0x00000000
	.align		4
        /*0004*/ 	.word	0xffffffff
	.align		4
        /*0008*/ 	.word	0x00000000
	.align		4
        /*000c*/ 	.word	0xfffffffe
	.align		4
        /*0010*/ 	.word	0x00000000
	.align		4
        /*0014*/ 	.word	0xfffffffd
	.align		4
        /*0018*/ 	.word	0x00000000
	.align		4
        /*001c*/ 	.word	0xfffffffc


//--------------------- .nv.constant4             --------------------------
	.section	.nv.constant4,"a",@progbits
	.align	8
	.align		8
.nv.constant4:
        /*0000*/ 	.dword	G
	.align		8
        /*0008*/ 	.dword	THETA
	.align		8
        /*0010*/ 	.dword	blockSize
	.align		8
        /*0018*/ 	.dword	pPointer
	.align		8
        /*0020*/ 	.dword	deltaTime
	.align		8
        /*0028*/ 	.dword	error
	.align		8
        /*0030*/ 	.dword	h


//--------------------- .text._Z10resetArrayPdS_S_i --------------------------
	.section	.text._Z10resetArrayPdS_S_i,"ax",@progbits
	.align	128
        .global         _Z10resetArrayPdS_S_i
        .type           _Z10resetArrayPdS_S_i,@function
        .size           _Z10resetArrayPdS_S_i,(.L_x_120 - _Z10resetArrayPdS_S_i)
        .other          _Z10resetArrayPdS_S_i,@"STO_CUDA_ENTRY STV_DEFAULT"
_Z10resetArrayPdS_S_i:
.text._Z10resetArrayPdS_S_i:
[----:B------:R-:W-:Y:S08]  /*0000*/  LDC R1, c[0x0][0x37c] ;  /* 0x0000df00ff017b82 */ /* 0x000ff00000000800 */
[----:B------:R-:W0:Y:S01]  /*0010*/  LDC.64 R2, c[0x4][0x18] ;  /* 0x01000600ff027b82 */ /* 0x000e220000000a00 */
[----:B------:R-:W0:Y:S01]  /*0020*/  LDCU.64 UR4, c[0x0][0x358] ;  /* 0x00006b00ff0477ac */ /* 0x000e220008000a00 */
[----:B------:R-:W1:Y:S01]  /*0030*/  S2R R0, SR_TID.X ;  /* 0x0000000000007919 */ /* 0x000e620000002100 */
[----:B------:R-:W1:Y:S05]  /*0040*/  S2R R5, SR_CTAID.X ;  /* 0x0000000000057919 */ /* 0x000e6a0000002500 */
[----:B------:R-:W2:Y:S01]  /*0050*/  LDC R7, c[0x0][0x398] ;  /* 0x0000e600ff077b82 */ /* 0x000ea20000000800 */
[----:B0-----:R-:W3:Y:S01]  /*0060*/  LDG.E R15, desc[UR4][R2.64] ;  /* 0x00000004020f7981 */ /* 0x001ee2000c1e1900 */
[----:B------:R-:W1:Y:S02]  /*0070*/  LDCU UR6, c[0x0][0x360] ;  /* 0x00006c00ff0677ac */ /* 0x000e640008000800 */
[----:B-1----:R-:W-:-:S04]  /*0080*/  IMAD R0, R5, UR6, R0 ;  /* 0x0000000605007c24 */ /* 0x002fc8000f8e0200 */
[----:B--2---:R-:W-:-:S05]  /*0090*/  IMAD R0, R0, -0x4, R7 ;  /* 0xfffffffc00007824 */ /* 0x004fca00078e0207 */
[----:B------:R-:W-:-:S04]  /*00a0*/  IADD3 R0, PT, PT, R0, -0x4, RZ ;  /* 0xfffffffc00007810 */ /* 0x000fc80007ffe0ff */
[----:B---3--:R-:W-:-:S13]  /*00b0*/  ISETP.GT.AND P0, PT, R0, R15, PT ;  /* 0x0000000f0000720c */ /* 0x008fda0003f04270 */
[----:B------:R-:W-:Y:S05]  /*00c0*/  @!P0 EXIT ;  /* 0x000000000000894d */ /* 0x000fea0003800000 */
[----:B------:R-:W0:Y:S08]  /*00d0*/  LDC R17, c[0x0][0x370] ;  /* 0x0000dc00ff117b82 */ /* 0x000e300000000800 */
[----:B------:R-:W1:Y:S08]  /*00e0*/  LDC.64 R12, c[0x0][0x390] ;  /* 0x0000e400ff0c7b82 */ /* 0x000e700000000a00 */
[----:B------:R-:W2:Y:S08]  /*00f0*/  LDC.64 R8, c[0x0][0x380] ;  /* 0x0000e000ff087b82 */ /* 0x000eb00000000a00 */
[----:B------:R-:W3:Y:S01]  /*0100*/  LDC.64 R10, c[0x0][0x388] ;  /* 0x0000e200ff0a7b82 */ /* 0x000ee20000000a00 */
[----:B0-----:R-:W-:-:S07]  /*0110*/  IMAD R17, R17, UR6, RZ ;  /* 0x0000000611117c24 */ /* 0x001fce000f8e02ff */
.L_x_0:
[----:B--2---:R-:W-:-:S04]  /*0120*/  IMAD.WIDE R2, R0, 0x8, R8 ;  /* 0x0000000800027825 */ /* 0x004fc800078e0208 */
[C---:B---3--:R-:W-:Y:S01]  /*0130*/  IMAD.WIDE R4, R0.reuse, 0x8, R10 ;  /* 0x0000000800047825 */ /* 0x048fe200078e020a */
[----:B------:R0:W-:Y:S03]  /*0140*/  STG.E.64 desc[UR4][R2.64], RZ ;  /* 0x000000ff02007986 */ /* 0x0001e6000c101b04 */
[----:B-1----:R-:W-:Y:S01]  /*0150*/  IMAD.WIDE R6, R0, 0x8, R12 ;  /* 0x0000000800067825 */ /* 0x002fe200078e020c */
[----:B------:R0:W-:Y:S03]  /*0160*/  STG.E.64 desc[UR4][R4.64], RZ ;  /* 0x000000ff04007986 */ /* 0x0001e6000c101b04 */
[----:B------:R-:W-:Y:S01]  /*0170*/  IMAD R0, R17, -0x4, R0 ;  /* 0xfffffffc11007824 */ /* 0x000fe200078e0200 */
[----:B------:R0:W-:Y:S04]  /*0180*/  STG.E.64 desc[UR4][R6.64], RZ ;  /* 0x000000ff06007986 */ /* 0x0001e8000c101b04 */
[----:B------:R-:W-:-:S13]  /*0190*/  ISETP.GT.AND P0, PT, R0, R15, PT ;  /* 0x0000000f0000720c */ /* 0x000fda0003f04270 */
[----:B0-----:R-:W-:Y:S05]  /*01a0*/  @P0 BRA `(.L_x_0) ;  /* 0xfffffffc00dc0947 */ /* 0x001fea000383ffff */
[----:B------:R-:W-:Y:S05]  /*01b0*/  EXIT ;  /* 0x000000000000794d */ /* 0x000fea0003800000 */
.L_x_1:
[----:B------:R-:W-:-:S00]  /*01c0*/  BRA `(.L_x_1) ;  /* 0xfffffffc00fc7947 */ /* 0x000fc0000383ffff */
[----:B------:R-:W-:-:S00]  /*01d0*/  NOP ;  /* 0x0000000000007918 */ /* 0x000fc00000000000 */
        /* <DEDUP_REMOVED lines=10> */
.L_x_120:


//--------------------- .text._Z10checkErrorPi    --------------------------
	.section	.text._Z10checkErrorPi,"ax",@progbits
	.align	128
        .global         _Z10checkErrorPi
        .type           _Z10checkErrorPi,@function
        .size           _Z10checkErrorPi,(.L_x_121 - _Z10checkErrorPi)
        .other          _Z10checkErrorPi,@"STO_CUDA_ENTRY STV_DEFAULT"
_Z10checkErrorPi:
.text._Z10checkErrorPi:
[----:B------:R-:W-:Y:S08]  /*0000*/  LDC R1, c[0x0][0x37c] ;  /* 0x0000df00ff017b82 */ /* 0x000ff00000000800 */
[----:B------:R-:W0:Y:S01]  /*0010*/  LDC.64 R2, c[0x4][0x28] ;  /* 0x01000a00ff027b82 */ /* 0x000e220000000a00 */
[----:B------:R-:W0:Y:S02]  /*0020*/  LDCU.64 UR4, c[0x0][0x358] ;  /* 0x00006b00ff0477ac */ /* 0x000e240008000a00 */
[----:B0-----:R-:W2:Y:S05]  /*0030*/  LDG.E R3, desc[UR4][R2.64] ;  /* 0x0000000402037981 */ /* 0x001eaa000c1e1900 */
[----:B------:R-:W2:Y:S02]  /*0040*/  LDC.64 R4, c[0x0][0x380] ;  /* 0x0000e000ff047b82 */ /* 0x000ea40000000a00 */
[----:B--2---:R-:W-:Y:S01]  /*0050*/  STG.E desc[UR4][R4.64], R3 ;  /* 0x0000000304007986 */ /* 0x004fe2000c101904 */
[----:B------:R-:W-:Y:S05]  /*0060*/  EXIT ;  /* 0x000000000000794d */ /* 0x000fea0003800000 */
.L_x_2:
        /* <DEDUP_REMOVED lines=9> */
.L_x_121:


//--------------------- .text._Z10setPointeri     --------------------------
	.section	.text._Z10setPointeri,"ax",@progbits
	.align	128
        .global         _Z10setPointeri
        .type           _Z10setPointeri,@function
        .size           _Z10setPointeri,(.L_x_122 - _Z10setPointeri)
        .other          _Z10setPointeri,@"STO_CUDA_ENTRY STV_DEFAULT"
_Z10setPointeri:
.text._Z10setPointeri:
[----:B------:R-:W-:Y:S08]  /*0000*/  LDC R1, c[0x0][0x37c] ;  /* 0x0000df00ff017b82 */ /* 0x000ff00000000800 */
[----:B------:R-:W0:Y:S01]  /*0010*/  LDC R5, c[0x0][0x380] ;  /* 0x0000e000ff057b82 */ /* 0x000e220000000800 */
[----:B------:R-:W1:Y:S07]  /*0020*/  LDCU.64 UR4, c[0x0][0x358] ;  /* 0x00006b00ff0477ac */ /* 0x000e6e0008000a00 */
[----:B------:R-:W1:Y:S01]  /*0030*/  LDC.64 R2, c[0x4][0x18] ;  /* 0x01000600ff027b82 */ /* 0x000e620000000a00 */
[----:B0-----:R-:W-:-:S05]  /*0040*/  IADD3 R5, PT, PT, R5, -0x6, RZ ;  /* 0xfffffffa05057810 */ /* 0x001fca0007ffe0ff */
[----:B-1----:R-:W-:Y:S01]  /*0050*/  STG.E desc[UR4][R2.64], R5 ;  /* 0x0000000502007986 */ /* 0x002fe2000c101904 */
[----:B------:R-:W-:Y:S05]  /*0060*/  EXIT ;  /* 0x000000000000794d */ /* 0x000fea0003800000 */
.L_x_3:
        /* <DEDUP_REMOVED lines=9> */
.L_x_122:


//--------------------- .text._Z10createTreePdS_S_S_S_S_S_Piii --------------------------
	.section	.text._Z10createTreePdS_S_S_S_S_S_Piii,"ax",@progbits
	.align	128
        .global         _Z10createTreePdS_S_S_S_S_S_Piii
        .type           _Z10createTreePdS_S_S_S_S_S_Piii,@function
        .size           _Z10createTreePdS_S_S_S_S_S_Piii,(.L_x_123 - _Z10createTreePdS_S_S_S_S_S_Piii)
        .other          _Z10createTreePdS_S_S_S_S_S_Piii,@"STO_CUDA_ENTRY STV_DEFAULT"
_Z10createTreePdS_S_S_S_S_S_Piii:
.text._Z10createTreePdS_S_S_S_S_S_Piii:
[----:B------:R-:W-:Y:S01]  /*0000*/  LDC R1, c[0x0][0x37c] ;  /* 0x0000df00ff017b82 */ /* 0x000fe20000000800 */
[----:B------:R-:W0:Y:S01]  /*0010*/  S2R R0, SR_TID.X ;  /* 0x0000000000007919 */ /* 0x000e220000002100 */
[----:B------:R-:W0:Y:S01]  /*0020*/  LDCU UR4, c[0x0][0x360] ;  /* 0x00006c00ff0477ac */ /* 0x000e220008000800 */
[----:B------:R-:W0:Y:S01]  /*0030*/  S2R R3, SR_CTAID.X ;  /* 0x0000000000037919 */ /* 0x000e220000002500 */
[----:B------:R-:W1:Y:S01]  /*0040*/  LDCU UR5, c[0x0][0x3c4] ;  /* 0x00007880ff0577ac */ /* 0x000e620008000800 */
[----:B0-----:R-:W-:-:S05]  /*0050*/  IMAD R0, R3, UR4, R0 ;  /* 0x0000000403007c24 */ /* 0x001fca000f8e0200 */
[----:B-1----:R-:W-:-:S13]  /*0060*/  ISETP.GE.AND P0, PT, R0, UR5, PT ;  /* 0x0000000500007c0c */ /* 0x002fda000bf06270 */
[----:B------:R-:W-:Y:S05]  /*0070*/  @P0 EXIT ;  /* 0x000000000000094d */ /* 0x000fea0003800000 */
[----:B------:R-:W0:Y:S01]  /*0080*/  LDC.64 R24, c[0x0][0x3b0] ;  /* 0x0000ec00ff187b82 */ /* 0x000e220000000a00 */
[----:B------:R-:W0:Y:S07]  /*0090*/  LDCU.64 UR4, c[0x0][0x358] ;  /* 0x00006b00ff0477ac */ /* 0x000e2e0008000a00 */
[----:B------:R-:W1:Y:S08]  /*00a0*/  LDC.64 R18, c[0x0][0x3a8] ;  /* 0x0000ea00ff127b82 */ /* 0x000e700000000a00 */
[----:B------:R-:W2:Y:S08]  /*00b0*/  LDC.64 R16, c[0x0][0x3a0] ;  /* 0x0000e800ff107b82 */ /* 0x000eb00000000a00 */
[----:B------:R-:W3:Y:S01]  /*00c0*/  LDC.64 R6, c[0x0][0x398] ;  /* 0x0000e600ff067b82 */ /* 0x000ee20000000a00 */
[----:B0-----:R-:W5:Y:S04]  /*00d0*/  LDG.E.64 R24, desc[UR4][R24.64] ;  /* 0x0000000418187981 */ /* 0x001f68000c1e1b00 */
[----:B-1----:R-:W5:Y:S03]  /*00e0*/  LDG.E.64 R18, desc[UR4][R18.64] ;  /* 0x0000000412127981 */ /* 0x002f66000c1e1b00 */
[----:B------:R-:W0:Y:S01]  /*00f0*/  LDC.64 R14, c[0x0][0x380] ;  /* 0x0000e000ff0e7b82 */ /* 0x000e220000000a00 */
[----:B--2---:R-:W5:Y:S07]  /*0100*/  LDG.E.64 R16, desc[UR4][R16.64] ;  /* 0x0000000410107981 */ /* 0x004f6e000c1e1b00 */
[----:B------:R-:W1:Y:S01]  /*0110*/  LDC.64 R12, c[0x0][0x388] ;  /* 0x0000e200ff0c7b82 */ /* 0x000e620000000a00 */
[----:B---3--:R-:W5:Y:S01]  /*0120*/  LDG.E.64 R6, desc[UR4][R6.64] ;  /* 0x0000000406067981 */ /* 0x008f62000c1e1b00 */
[----:B------:R-:W2:Y:S01]  /*0130*/  LDCU UR6, c[0x0][0x3c0] ;  /* 0x00007800ff0677ac */ /* 0x000ea20008000800 */
[----:B------:R-:W-:Y:S01]  /*0140*/  BSSY B0, `(.L_x_4) ;  /* 0x00000c1000007945 */ /* 0x000fe20003800000 */
[----:B------:R-:W-:Y:S01]  /*0150*/  PLOP3.LUT P1, PT, PT, PT, PT, 0x8, 0x80 ;  /* 0x000000000080781c */ /* 0x000fe20003f2e170 */
[----:B0-----:R-:W-:-:S04]  /*0160*/  IMAD.WIDE R14, R0, 0x8, R14 ;  /* 0x00000008000e7825 */ /* 0x001fc800078e020e */
[----:B-1----:R-:W-:-:S04]  /*0170*/  IMAD.WIDE R12, R0, 0x8, R12 ;  /* 0x00000008000c7825 */ /* 0x002fc800078e020c */
[----:B--2---:R-:W-:-:S07]  /*0180*/  IMAD.U32 R26, RZ, RZ, UR6 ;  /* 0x00000006ff1a7e24 */ /* 0x004fce000f8e00ff */
.L_x_16:
[----:B------:R-:W-:Y:S05]  /*0190*/  YIELD ;  /* 0x0000000000007946 */ /* 0x000fea0003800000 */
[----:B------:R-:W-:Y:S01]  /*01a0*/  BSSY.RECONVERGENT B1, `(.L_x_5) ;  /* 0x0000018000017945 */ /* 0x000fe20003800200 */
[----:B-----5:R-:W-:Y:S02]  /*01b0*/  IMAD.MOV.U32 R10, RZ, RZ, R6 ;  /* 0x000000ffff0a7224 */ /* 0x020fe400078e0006 */
[----:B------:R-:W-:Y:S01]  /*01c0*/  IMAD.MOV.U32 R11, RZ, RZ, R7 ;  /* 0x000000ffff0b7224 */ /* 0x000fe200078e0007 */
[----:B0123--:R-:W-:Y:S06]  /*01d0*/  @P1 BRA `(.L_x_6) ;  /* 0x0000000000501947 */ /* 0x00ffec0003800000 */
[----:B------:R-:W2:Y:S04]  /*01e0*/  LDG.E.64 R10, desc[UR4][R12.64] ;  /* 0x000000040c0a7981 */ /* 0x000ea8000c1e1b00 */
[----:B------:R-:W3:Y:S01]  /*01f0*/  LDG.E.64 R8, desc[UR4][R14.64] ;  /* 0x000000040e087981 */ /* 0x000ee2000c1e1b00 */
[----:B------:R-:W-:Y:S02]  /*0200*/  DADD R2, R16, R6 ;  /* 0x0000000010027229 */ /* 0x000fe40000000006 */
[----:B------:R-:W-:-:S06]  /*0210*/  DADD R4, R24, R18 ;  /* 0x0000000018047229 */ /* 0x000fcc0000000012 */
[----:B------:R-:W-:Y:S02]  /*0220*/  DMUL R2, R2, 0.5 ;  /* 0x3fe0000002027828 */ /* 0x000fe40000000000 */
[----:B------:R-:W-:-:S06]  /*0230*/  DMUL R4, R4, 0.5 ;  /* 0x3fe0000004047828 */ /* 0x000fcc0000000000 */
[----:B--2---:R-:W-:Y:S02]  /*0240*/  DSETP.GT.AND P1, PT, R10, R2, PT ;  /* 0x000000020a00722a */ /* 0x004fe40003f24000 */
[----:B------:R-:W-:Y:S01]  /*0250*/  MOV R10, R2 ;  /* 0x00000002000a7202 */ /* 0x000fe20000000f00 */
[----:B------:R-:W-:Y:S01]  /*0260*/  IMAD.MOV.U32 R11, RZ, RZ, R3 ;  /* 0x000000ffff0b7224 */ /* 0x000fe200078e0003 */
[----:B---3--:R-:W-:-:S06]  /*0270*/  DSETP.GTU.AND P0, PT, R8, R4, PT ;  /* 0x000000040800722a */ /* 0x008fcc0003f0c000 */
[----:B------:R-:W-:Y:S02]  /*0280*/  SEL R23, RZ, 0x2, P0 ;  /* 0x00000002ff177807 */ /* 0x000fe40000000000 */
[----:B------:R-:W-:Y:S02]  /*0290*/  FSEL R19, R5, R19, P0 ;  /* 0x0000001305137208 */ /* 0x000fe40000000000 */
[----:B------:R-:W-:Y:S01]  /*02a0*/  FSEL R18, R4, R18, P0 ;  /* 0x0000001204127208 */ /* 0x000fe20000000000 */
[----:B------:R-:W-:Y:S01]  /*02b0*/  @P1 IMAD.MOV.U32 R10, RZ, RZ, R6 ;  /* 0x000000ffff0a1224 */ /* 0x000fe200078e0006 */
[----:B------:R-:W-:Y:S01]  /*02c0*/  FSEL R24, R24, R4, P0 ;  /* 0x0000000418187208 */ /* 0x000fe20000000000 */
[----:B------:R-:W-:Y:S01]  /*02d0*/  @P1 IMAD.MOV.U32 R11, RZ, RZ, R7 ;  /* 0x000000ffff0b1224 */ /* 0x000fe200078e0007 */
[----:B------:R-:W-:Y:S01]  /*02e0*/  FSEL R25, R25, R5, P0 ;  /* 0x0000000519197208 */ /* 0x000fe20000000000 */
[----:B------:R-:W-:Y:S01]  /*02f0*/  @P1 IMAD.MOV.U32 R17, RZ, RZ, R3 ;  /* 0x000000ffff111224 */ /* 0x000fe200078e0003 */
[----:B------:R-:W-:Y:S01]  /*0300*/  @P1 MOV R16, R2 ;  /* 0x0000000200101202 */ /* 0x000fe20000000f00 */
[----:B------:R-:W-:-:S07]  /*0310*/  @P1 VIADD R23, R23, 0x1 ;  /* 0x0000000117171836 */ /* 0x000fce0000000000 */
.L_x_6:
[----:B------:R-:W-:Y:S05]  /*0320*/  BSYNC.RECONVERGENT B1 ;  /* 0x0000000000017941 */ /* 0x000fea0003800200 */
.L_x_5:
[----:B------:R-:W0:Y:S01]  /*0330*/  LDCU.64 UR6, c[0x0][0x3b8] ;  /* 0x00007700ff0677ac */ /* 0x000e220008000a00 */
[----:B------:R-:W-:Y:S01]  /*0340*/  IMAD.IADD R3, R26, 0x1, -R23 ;  /* 0x000000011a037824 */ /* 0x000fe200078e0a17 */
[----:B------:R-:W1:Y:S01]  /*0350*/  LDC R5, c[0x0][0x3c4] ;  /* 0x0000f100ff057b82 */ /* 0x000e620000000800 */
[----:B0-----:R-:W-:Y:S01]  /*0360*/  MOV R8, UR6 ;  /* 0x0000000600087c02 */ /* 0x001fe20008000f00 */
[----:B------:R-:W-:-:S04]  /*0370*/  IMAD.U32 R9, RZ, RZ, UR7 ;  /* 0x00000007ff097e24 */ /* 0x000fc8000f8e00ff */
[----:B------:R-:W-:-:S06]  /*0380*/  IMAD.WIDE R2, R3, 0x4, R8 ;  /* 0x0000000403027825 */ /* 0x000fcc00078e0208 */
[----:B------:R-:W1:Y:S01]  /*0390*/  LDG.E R2, desc[UR4][R2.64] ;  /* 0x0000000402027981 */ /* 0x000e62000c1e1900 */
[----:B------:R-:W-:Y:S01]  /*03a0*/  BSSY.RECONVERGENT B1, `(.L_x_7) ;  /* 0x000001e000017945 */ /* 0x000fe20003800200 */
[----:B-1----:R-:W-:-:S13]  /*03b0*/  ISETP.GE.AND P0, PT, R2, R5, PT ;  /* 0x000000050200720c */ /* 0x002fda0003f06270 */
[----:B------:R-:W-:Y:S05]  /*03c0*/  @!P0 BRA `(.L_x_8) ;  /* 0x00000000006c8947 */ /* 0x000fea0003800000 */
[----:B------:R0:W5:Y:S04]  /*03d0*/  LDG.E.64 R6, desc[UR4][R14.64] ;  /* 0x000000040e067981 */ /* 0x000168000c1e1b00 */
[----:B------:R0:W5:Y:S01]  /*03e0*/  LDG.E.64 R20, desc[UR4][R12.64] ;  /* 0x000000040c147981 */ /* 0x000162000c1e1b00 */
[----:B------:R-:W-:Y:S01]  /*03f0*/  BSSY.RECONVERGENT B2, `(.L_x_8) ;  /* 0x0000018000027945 */ /* 0x000fe20003800200 */
.L_x_9:
[----:B------:R-:W-:Y:S02]  /*0400*/  DADD R22, R18, R24 ;  /* 0x0000000012167229 */ /* 0x000fe40000000018 */
[----:B------:R-:W-:-:S06]  /*0410*/  DADD R26, R10, R16 ;  /* 0x000000000a1a7229 */ /* 0x000fcc0000000010 */
[----:B------:R-:W-:Y:S02]  /*0420*/  DMUL R22, R22, 0.5 ;  /* 0x3fe0000016167828 */ /* 0x000fe40000000000 */
[----:B------:R-:W-:-:S06]  /*0430*/  DMUL R26, R26, 0.5 ;  /* 0x3fe000001a1a7828 */ /* 0x000fcc0000000000 */
[----:B-----5:R-:W-:Y:S02]  /*0440*/  DSETP.GTU.AND P0, PT, R6, R22, PT ;  /* 0x000000160600722a */ /* 0x020fe40003f0c000 */
[----:B------:R-:W-:-:S04]  /*0450*/  DSETP.GT.AND P1, PT, R20, R26, PT ;  /* 0x0000001a1400722a */ /* 0x000fc80003f24000 */
[----:B------:R-:W-:Y:S02]  /*0460*/  FSEL R19, R23, R19, P0 ;  /* 0x0000001317137208 */ /* 0x000fe40000000000 */
[----:B------:R-:W-:Y:S02]  /*0470*/  FSEL R25, R25, R23, P0 ;  /* 0x0000001719197208 */ /* 0x000fe40000000000 */
[----:B------:R-:W-:Y:S02]  /*0480*/  SEL R23, RZ, 0x2, P0 ;  /* 0x00000002ff177807 */ /* 0x000fe40000000000 */
[----:B------:R-:W-:Y:S02]  /*0490*/  SEL R4, RZ, 0x1, !P1 ;  /* 0x00000001ff047807 */ /* 0x000fe40004800000 */
[----:B------:R-:W-:Y:S02]  /*04a0*/  FSEL R10, R10, R26, P1 ;  /* 0x0000001a0a0a7208 */ /* 0x000fe40000800000 */
[----:B------:R-:W-:Y:S01]  /*04b0*/  FSEL R16, R26, R16, P1 ;  /* 0x000000101a107208 */ /* 0x000fe20000800000 */
[----:B------:R-:W-:Y:S01]  /*04c0*/  IMAD.IADD R23, R23, 0x1, R4 ;  /* 0x0000000117177824 */ /* 0x000fe200078e0204 */
[----:B------:R-:W-:-:S02]  /*04d0*/  MOV R26, R2 ;  /* 0x00000002001a7202 */ /* 0x000fc40000000f00 */
[----:B------:R-:W-:Y:S01]  /*04e0*/  FSEL R18, R22, R18, P0 ;  /* 0x0000001216127208 */ /* 0x000fe20000000000 */
[----:B------:R-:W-:Y:S01]  /*04f0*/  IMAD.IADD R29, R2, 0x1, -R23 ;  /* 0x00000001021d7824 */ /* 0x000fe200078e0a17 */
[----:B------:R-:W-:Y:S02]  /*0500*/  FSEL R24, R24, R22, P0 ;  /* 0x0000001618187208 */ /* 0x000fe40000000000 */
[----:B------:R-:W-:Y:S01]  /*0510*/  FSEL R11, R11, R27, P1 ;  /* 0x0000001b0b0b7208 */ /* 0x000fe20000800000 */
[----:B------:R-:W-:Y:S01]  /*0520*/  IMAD.WIDE R28, R29, 0x4, R8 ;  /* 0x000000041d1c7825 */ /* 0x000fe200078e0208 */
[----:B------:R-:W-:-:S04]  /*0530*/  FSEL R17, R27, R17, P1 ;  /* 0x000000111b117208 */ /* 0x000fc80000800000 */
[----:B------:R-:W2:Y:S02]  /*0540*/  LDG.E R2, desc[UR4][R28.64] ;  /* 0x000000041c027981 */ /* 0x000ea4000c1e1900 */
[----:B--2---:R-:W-:-:S13]  /*0550*/  ISETP.GE.AND P0, PT, R2, R5, PT ;  /* 0x000000050200720c */ /* 0x004fda0003f06270 */
[----:B------:R-:W-:Y:S05]  /*0560*/  @P0 BRA `(.L_x_9) ;  /* 0xfffffffc00a40947 */ /* 0x000fea000383ffff */
[----:B------:R-:W-:Y:S05]  /*0570*/  BSYNC.RECONVERGENT B2 ;  /* 0x0000000000027941 */ /* 0x000fea0003800200 */
.L_x_8:
[----:B------:R-:W-:Y:S05]  /*0580*/  BSYNC.RECONVERGENT B1 ;  /* 0x0000000000017941 */ /* 0x000fea0003800200 */
.L_x_7:
[----:B------:R-:W-:Y:S01]  /*0590*/  ISETP.NE.AND P1, PT, R2, -0x2, PT ;  /* 0xfffffffe0200780c */ /* 0x000fe20003f25270 */
[----:B------:R-:W-:Y:S01]  /*05a0*/  BSSY B1, `(.L_x_10) ;  /* 0x0000077000017945 */ /* 0x000fe20003800000 */
[----:B------:R-:W-:Y:S01]  /*05b0*/  PLOP3.LUT P0, PT, PT, PT, PT, 0x80, 0x8 ;  /* 0x000000000008781c */ /* 0x000fe20003f0f070 */
[----:B------:R-:W-:Y:S02]  /*05c0*/  IMAD.MOV.U32 R6, RZ, RZ, R10 ;  /* 0x000000ffff067224 */ /* 0x000fe400078e000a */
[----:B------:R-:W-:-:S08]  /*05d0*/  IMAD.MOV.U32 R7, RZ, RZ, R11 ;  /* 0x000000ffff077224 */ /* 0x000fd000078e000b */
[----:B------:R-:W-:Y:S05]  /*05e0*/  @!P1 BRA `(.L_x_11) ;  /* 0x0000000400c89947 */ /* 0x000fea0003800000 */
[----:B------:R-:W-:Y:S01]  /*05f0*/  IMAD.IADD R27, R26, 0x1, -R23 ;  /* 0x000000011a1b7824 */ /* 0x000fe200078e0a17 */
[----:B------:R-:W-:-:S03]  /*0600*/  MOV R3, 0xfffffffe ;  /* 0xfffffffe00037802 */ /* 0x000fc60000000f00 */
[----:B------:R-:W-:-:S05]  /*0610*/  IMAD.WIDE R20, R27, 0x4, R8 ;  /* 0x000000041b147825 */ /* 0x000fca00078e0208 */
[----:B------:R-:W2:Y:S01]  /*0620*/  ATOMG.E.CAS.STRONG.GPU PT, R3, [R20], R2, R3 ;  /* 0x00000002140373a9 */ /* 0x000ea200001ee103 */
[----:B------:R-:W-:Y:S02]  /*0630*/  IMAD.MOV.U32 R6, RZ, RZ, R10 ;  /* 0x000000ffff067224 */ /* 0x000fe400078e000a */
[----:B------:R-:W-:Y:S01]  /*0640*/  IMAD.MOV.U32 R7, RZ, RZ, R11 ;  /* 0x000000ffff077224 */ /* 0x000fe200078e000b */
[----:B--2---:R-:W-:-:S13]  /*0650*/  ISETP.NE.AND P1, PT, R3, R2, PT ;  /* 0x000000020300720c */ /* 0x004fda0003f25270 */
[----:B------:R-:W-:Y:S05]  /*0660*/  @P1 BRA `(.L_x_11) ;  /* 0x0000000400a81947 */ /* 0x000fea0003800000 */
[----:B------:R-:W-:-:S13]  /*0670*/  ISETP.NE.AND P1, PT, R2, -0x1, PT ;  /* 0xffffffff0200780c */ /* 0x000fda0003f25270 */
[----:B------:R-:W-:Y:S01]  /*0680*/  @!P1 IMAD.WIDE R28, R0, 0x4, R8 ;  /* 0x00000004001c9825 */ /* 0x000fe200078e0208 */
[----:B------:R-:W-:Y:S02]  /*0690*/  @!P1 PLOP3.LUT P0, PT, PT, PT, PT, 0x8, 0x80 ;  /* 0x000000000080981c */ /* 0x000fe40003f0e170 */
[----:B------:R-:W-:Y:S01]  /*06a0*/  @!P1 MOV R7, R11 ;  /* 0x0000000b00079202 */ /* 0x000fe20000000f00 */
[----:B------:R-:W-:Y:S01]  /*06b0*/  @!P1 IMAD.MOV.U32 R6, RZ, RZ, R10 ;  /* 0x000000ffff069224 */ /* 0x000fe200078e000a */
[----:B------:R1:W-:Y:S04]  /*06c0*/  @!P1 STG.E desc[UR4][R28.64], R26 ;  /* 0x0000001a1c009986 */ /* 0x0003e8000c101904 */
[----:B------:R1:W-:Y:S01]  /*06d0*/  @!P1 STG.E desc[UR4][R20.64], R0 ;  /* 0x0000000014009986 */ /* 0x0003e2000c101904 */
[----:B------:R-:W-:Y:S05]  /*06e0*/  @!P1 BRA `(.L_x_11) ;  /* 0x0000000400889947 */ /* 0x000fea0003800000 */
[C---:B------:R-:W-:Y:S01]  /*06f0*/  ISETP.GE.AND P0, PT, R2.reuse, R5, PT ;  /* 0x000000050200720c */ /* 0x040fe20003f06270 */
[----:B------:R-:W-:Y:S01]  /*0700*/  BSSY B2, `(.L_x_12) ;  /* 0x0000059000027945 */ /* 0x000fe20003800000 */
[----:B------:R-:W-:Y:S02]  /*0710*/  IMAD.MOV.U32 R7, RZ, RZ, R27 ;  /* 0x000000ffff077224 */ /* 0x000fe400078e001b */
[----:B------:R-:W-:-:S13]  /*0720*/  ISETP.LT.OR P0, PT, R2, RZ, P0 ;  /* 0x000000ff0200720c */ /* 0x000fda0000701670 */
[----:B------:R-:W-:Y:S05]  /*0730*/  @P0 BRA `(.L_x_13) ;  /* 0x0000000400540947 */ /* 0x000fea0003800000 */
[----:B-1----:R-:W1:Y:S02]  /*0740*/  LDC.64 R20, c[0x4][0x18] ;  /* 0x01000600ff147b82 */ /* 0x002e640000000a00 */
.L_x_15:
[----:B--2---:R-:W2:Y:S01]  /*0750*/  S2R R5, SR_LANEID ;  /* 0x0000000000057919 */ /* 0x004ea20000000000 */
[----:B------:R-:W-:Y:S05]  /*0760*/  YIELD ;  /* 0x0000000000007946 */ /* 0x000fea0003800000 */
[----:B------:R-:W-:Y:S01]  /*0770*/  VOTEU.ANY UR6, UPT, PT ;  /* 0x0000000000067886 */ /* 0x000fe200038e0100 */
[----:B------:R-:W3:Y:S01]  /*0780*/  LDC R6, c[0x0][0x3c4] ;  /* 0x0000f100ff067b82 */ /* 0x000ee20000000800 */
[----:B------:R-:W-:Y:S08]  /*0790*/  FLO.U32 R4, UR6 ;  /* 0x0000000600047d00 */ /* 0x000ff000080e0000 */
[----:B------:R-:W4:Y:S02]  /*07a0*/  POPC R3, UR6 ;  /* 0x0000000600037d09 */ /* 0x000f240008000000 */
[----:B----4-:R-:W-:Y:S01]  /*07b0*/  IMAD R9, R3, -0x5, RZ ;  /* 0xfffffffb03097824 */ /* 0x010fe200078e02ff */
[----:B--2---:R-:W-:-:S13]  /*07c0*/  ISETP.EQ.U32.AND P0, PT, R4, R5, PT ;  /* 0x000000050400720c */ /* 0x004fda0003f02070 */
[----:B-1----:R-:W2:Y:S01]  /*07d0*/  @P0 ATOMG.E.ADD.STRONG.GPU PT, R9, desc[UR4][R20.64], R9 ;  /* 0x80000009140909a8 */ /* 0x002ea200081ef104 */
[----:B------:R-:W1:Y:S02]  /*07e0*/  S2R R3, SR_LTMASK ;  /* 0x0000000000037919 */ /* 0x000e640000003900 */
[----:B-1----:R-:W-:-:S06]  /*07f0*/  LOP3.LUT R8, R3, UR6, RZ, 0xc0, !PT ;  /* 0x0000000603087c12 */ /* 0x002fcc000f8ec0ff */
[----:B------:R-:W1:Y:S01]  /*0800*/  POPC R8, R8 ;  /* 0x0000000800087309 */ /* 0x000e620000000000 */
[----:B--2---:R-:W1:Y:S02]  /*0810*/  SHFL.IDX PT, R5, R9, R4, 0x1f ;  /* 0x00001f0409057589 */ /* 0x004e6400000e0000 */
[----:B-1----:R-:W-:-:S04]  /*0820*/  IMAD R5, R8, -0x5, R5 ;  /* 0xfffffffb08057824 */ /* 0x002fc800078e0205 */
[----:B------:R-:W-:-:S05]  /*0830*/  VIADD R3, R5, 0xfffffffb ;  /* 0xfffffffb05037836 */ /* 0x000fca0000000000 */
[----:B---3--:R-:W-:-:S13]  /*0840*/  ISETP.GE.AND P0, PT, R3, R6, PT ;  /* 0x000000060300720c */ /* 0x008fda0003f06270 */
[----:B------:R-:W-:Y:S05]  /*0850*/  @!P0 BREAK B2 ;  /* 0x0000000000028942 */ /* 0x000fea0003800000 */
[----:B------:R-:W-:Y:S05]  /*0860*/  @!P0 BREAK B1 ;  /* 0x0000000000018942 */ /* 0x000fea0003800000 */
[----:B------:R-:W-:Y:S05]  /*0870*/  @!P0 BRA `(.L_x_14) ;  /* 0x0000000400348947 */ /* 0x000fea0003800000 */
[----:B------:R-:W1:Y:S01]  /*0880*/  LDCU.64 UR6, c[0x0][0x3b8] ;  /* 0x00007700ff0677ac */ /* 0x000e620008000a00 */
[----:B0-----:R-:W0:Y:S01]  /*0890*/  LDC.64 R12, c[0x0][0x380] ;  /* 0x0000e000ff0c7b82 */ /* 0x001e220000000a00 */
[----:B------:R-:W-:Y:S01]  /*08a0*/  IMAD.MOV.U32 R3, RZ, RZ, -0x1 ;  /* 0xffffffffff037424 */ /* 0x000fe200078e00ff */
[----:B-1----:R-:W-:Y:S01]  /*08b0*/  MOV R9, UR7 ;  /* 0x0000000700097c02 */ /* 0x002fe20008000f00 */
[----:B------:R-:W-:-:S04]  /*08c0*/  IMAD.U32 R8, RZ, RZ, UR6 ;  /* 0x00000006ff087e24 */ /* 0x000fc8000f8e00ff */
[----:B------:R-:W-:-:S04]  /*08d0*/  IMAD.WIDE R28, R5, 0x4, R8 ;  /* 0x00000004051c7825 */ /* 0x000fc800078e0208 */
[----:B0-----:R-:W-:Y:S01]  /*08e0*/  IMAD.WIDE.U32 R12, R2, 0x8, R12 ;  /* 0x00000008020c7825 */ /* 0x001fe200078e000c */
[----:B------:R-:W-:Y:S04]  /*08f0*/  STG.E desc[UR4][R28.64], R3 ;  /* 0x000000031c007986 */ /* 0x000fe8000c101904 */
[----:B------:R-:W-:Y:S04]  /*0900*/  STG.E desc[UR4][R28.64+-0x4], R3 ;  /* 0xfffffc031c007986 */ /* 0x000fe8000c101904 */
[----:B------:R-:W-:Y:S04]  /*0910*/  STG.E desc[UR4][R28.64+-0x8], R3 ;  /* 0xfffff8031c007986 */ /* 0x000fe8000c101904 */
[----:B------:R-:W-:Y:S04]  /*0920*/  STG.E desc[UR4][R28.64+-0xc], R3 ;  /* 0xfffff4031c007986 */ /* 0x000fe8000c101904 */
[----:B------:R0:W-:Y:S04]  /*0930*/  STG.E desc[UR4][R28.64+-0x10], R26 ;  /* 0xfffff01a1c007986 */ /* 0x0001e8000c101904 */
[----:B------:R1:W2:Y:S01]  /*0940*/  LDG.E.64 R22, desc[UR4][R12.64] ;  /* 0x000000040c167981 */ /* 0x0002a2000c1e1b00 */
[----:B0-----:R-:W-:Y:S01]  /*0950*/  DADD R28, R18, R24 ;  /* 0x00000000121c7229 */ /* 0x001fe20000000018 */
[----:B-1----:R-:W0:Y:S07]  /*0960*/  LDC.64 R12, c[0x0][0x388] ;  /* 0x0000e200ff0c7b82 */ /* 0x002e2e0000000a00 */
[----:B------:R-:W-:-:S08]  /*0970*/  DMUL R28, R28, 0.5 ;  /* 0x3fe000001c1c7828 */ /* 0x000fd00000000000 */
[----:B--2---:R-:W-:Y:S01]  /*0980*/  DSETP.GTU.AND P1, PT, R22, R28, PT ;  /* 0x0000001c1600722a */ /* 0x004fe20003f2c000 */
[----:B0-----:R-:W-:-:S05]  /*0990*/  IMAD.WIDE.U32 R22, R2, 0x8, R12 ;  /* 0x0000000802167825 */ /* 0x001fca00078e000c */
[----:B------:R0:W2:Y:S01]  /*09a0*/  LDG.E.64 R26, desc[UR4][R22.64] ;  /* 0x00000004161a7981 */ /* 0x0000a2000c1e1b00 */
[----:B------:R-:W-:-:S07]  /*09b0*/  VIADD R3, R5, 0xfffffffe ;  /* 0xfffffffe05037836 */ /* 0x000fce0000000000 */
[----:B------:R-:W-:Y:S01]  /*09c0*/  @P1 IMAD.MOV R3, RZ, RZ, R5 ;  /* 0x000000ffff031224 */ /* 0x000fe200078e0205 */
[----:B0-----:R-:W-:-:S04]  /*09d0*/  DADD R22, R10, R16 ;  /* 0x000000000a167229 */ /* 0x001fc80000000010 */
[----:B------:R-:W-:-:S04]  /*09e0*/  IADD3 R4, PT, PT, R3, -0x1, RZ ;  /* 0xffffffff03047810 */ /* 0x000fc80007ffe0ff */
[----:B------:R-:W-:Y:S01]  /*09f0*/  DMUL R22, R22, 0.5 ;  /* 0x3fe0000016167828 */ /* 0x000fe20000000000 */
[----:B------:R-:W-:-:S07]  /*0a00*/  IMAD.WIDE R12, R0, 0x8, R12 ;  /* 0x00000008000c7825 */ /* 0x000fce00078e020c */
[----:B--2---:R-:W-:Y:S01]  /*0a10*/  DSETP.GT.AND P0, PT, R26, R22, PT ;  /* 0x000000161a00722a */ /* 0x004fe20003f04000 */
[----:B------:R-:W-:-:S05]  /*0a20*/  IMAD.WIDE.U32 R26, R2, 0x4, R8 ;  /* 0x00000004021a7825 */ /* 0x000fca00078e0008 */
[----:B------:R0:W-:Y:S08]  /*0a30*/  STG.E desc[UR4][R26.64], R5 ;  /* 0x000000051a007986 */ /* 0x0001f0000c101904 */
[----:B------:R-:W-:-:S04]  /*0a40*/  @!P0 IMAD.MOV R4, RZ, RZ, R3 ;  /* 0x000000ffff048224 */ /* 0x000fc800078e0203 */
[----:B0-----:R-:W-:-:S05]  /*0a50*/  IMAD.WIDE R26, R4, 0x4, R8 ;  /* 0x00000004041a7825 */ /* 0x001fca00078e0208 */
[----:B------:R0:W-:Y:S04]  /*0a60*/  STG.E desc[UR4][R26.64], R2 ;  /* 0x000000021a007986 */ /* 0x0001e8000c101904 */
[----:B0-----:R-:W2:Y:S04]  /*0a70*/  LDG.E.64 R2, desc[UR4][R14.64] ;  /* 0x000000040e027981 */ /* 0x001ea8000c1e1b00 */
[----:B------:R-:W3:Y:S01]  /*0a80*/  LDG.E.64 R26, desc[UR4][R12.64] ;  /* 0x000000040c1a7981 */ /* 0x000ee2000c1e1b00 */
[----:B--2---:R-:W-:Y:S02]  /*0a90*/  DSETP.GTU.AND P0, PT, R2, R28, PT ;  /* 0x0000001c0200722a */ /* 0x004fe40003f0c000 */
[----:B---3--:R-:W-:-:S04]  /*0aa0*/  DSETP.GT.AND P1, PT, R26, R22, PT ;  /* 0x000000161a00722a */ /* 0x008fc80003f24000 */
[----:B------:R-:W-:Y:S02]  /*0ab0*/  SEL R3, RZ, 0x2, P0 ;  /* 0x00000002ff037807 */ /* 0x000fe40000000000 */
[----:B------:R-:W-:Y:S02]  /*0ac0*/  FSEL R18, R28, R18, P0 ;  /* 0x000000121c127208 */ /* 0x000fe40000000000 */
[----:B------:R-:W-:Y:S02]  /*0ad0*/  SEL R2, RZ, 0x1, !P1 ;  /* 0x00000001ff027807 */ /* 0x000fe40004800000 */
[----:B------:R-:W-:Y:S02]  /*0ae0*/  FSEL R19, R29, R19, P0 ;  /* 0x000000131d137208 */ /* 0x000fe40000000000 */
[----:B------:R-:W-:Y:S01]  /*0af0*/  FSEL R24, R24, R28, P0 ;  /* 0x0000001c18187208 */ /* 0x000fe20000000000 */
[----:B------:R-:W-:Y:S01]  /*0b00*/  IMAD.IADD R2, R3, 0x1, R2 ;  /* 0x0000000103027824 */ /* 0x000fe200078e0202 */
[----:B------:R-:W-:-:S04]  /*0b10*/  FSEL R25, R25, R29, P0 ;  /* 0x0000001d19197208 */ /* 0x000fc80000000000 */
[----:B------:R-:W-:Y:S02]  /*0b20*/  IADD3 R3, PT, PT, R5, -R2, RZ ;  /* 0x8000000205037210 */ /* 0x000fe40007ffe0ff */
[----:B------:R-:W-:Y:S02]  /*0b30*/  FSEL R11, R11, R23, P1 ;  /* 0x000000170b0b7208 */ /* 0x000fe40000800000 */
[----:B------:R-:W-:Y:S01]  /*0b40*/  FSEL R17, R23, R17, P1 ;  /* 0x0000001117117208 */ /* 0x000fe20000800000 */
[----:B------:R-:W-:-:S04]  /*0b50*/  IMAD.WIDE R28, R3, 0x4, R8 ;  /* 0x00000004031c7825 */ /* 0x000fc800078e0208 */
[----:B------:R-:W-:Y:S01]  /*0b60*/  IMAD.MOV.U32 R23, RZ, RZ, -0x2 ;  /* 0xfffffffeff177424 */ /* 0x000fe200078e00ff */
[----:B------:R0:W2:Y:S01]  /*0b70*/  LDG.E R27, desc[UR4][R28.64] ;  /* 0x000000041c1b7981 */ /* 0x0000a2000c1e1900 */
[----:B------:R-:W-:Y:S02]  /*0b80*/  FSEL R4, R10, R22, P1 ;  /* 0x000000160a047208 */ /* 0x000fe40000800000 */
[----:B------:R-:W-:Y:S01]  /*0b90*/  FSEL R16, R22, R16, P1 ;  /* 0x0000001016107208 */ /* 0x000fe20000800000 */
[----:B------:R0:W-:Y:S01]  /*0ba0*/  STG.E desc[UR4][R28.64], R23 ;  /* 0x000000171c007986 */ /* 0x0001e2000c101904 */
[----:B------:R-:W-:Y:S06]  /*0bb0*/  MEMBAR.SC.GPU ;  /* 0x0000000000007992 */ /* 0x000fec0000002000 */
[----:B------:R-:W-:-:S00]  /*0bc0*/  ERRBAR ;  /* 0x00000000000079ab */ /* 0x000fc00000000000 */
[----:B------:R-:W-:Y:S06]  /*0bd0*/  CGAERRBAR ;  /* 0x00000000000075ab */ /* 0x000fec0000000000 */
[----:B------:R-:W-:Y:S01]  /*0be0*/  CCTL.IVALL ;  /* 0x00000000ff00798f */ /* 0x000fe20002000000 */
[----:B0-----:R-:W-:Y:S01]  /*0bf0*/  IMAD.WIDE R28, R7, 0x4, R8 ;  /* 0x00000004071c7825 */ /* 0x001fe200078e0208 */
[C---:B--2---:R-:W-:Y:S02]  /*0c00*/  ISETP.GE.AND P0, PT, R27.reuse, R6, PT ;  /* 0x000000061b00720c */ /* 0x044fe40003f06270 */
[----:B------:R-:W-:Y:S01]  /*0c10*/  ISETP.GT.AND P1, PT, R27, -0x1, PT ;  /* 0xffffffff1b00780c */ /* 0x000fe20003f24270 */
[----:B------:R-:W-:Y:S01]  /*0c20*/  IMAD.MOV.U32 R23, RZ, RZ, R2 ;  /* 0x000000ffff177224 */ /* 0x000fe200078e0002 */
[----:B------:R2:W-:Y:S01]  /*0c30*/  STG.E desc[UR4][R28.64], R5 ;  /* 0x000000051c007986 */ /* 0x0005e2000c101904 */
[----:B------:R-:W-:Y:S01]  /*0c40*/  MOV R26, R5 ;  /* 0x00000005001a7202 */ /* 0x000fe20000000f00 */
[----:B------:R-:W-:Y:S01]  /*0c50*/  IMAD.MOV.U32 R2, RZ, RZ, R27 ;  /* 0x000000ffff027224 */ /* 0x000fe200078e001b */
[----:B------:R-:W-:Y:S01]  /*0c60*/  MOV R10, R4 ;  /* 0x00000004000a7202 */ /* 0x000fe20000000f00 */
[----:B------:R-:W-:-:S07]  /*0c70*/  IMAD.MOV.U32 R7, RZ, RZ, R3 ;  /* 0x000000ffff077224 */ /* 0x000fce00078e0003 */
[----:B------:R-:W-:Y:S05]  /*0c80*/  @!P0 BRA P1, `(.L_x_15) ;  /* 0xfffffff800b08947 */ /* 0x000fea000083ffff */
.L_x_13:
[----:B------:R-:W-:Y:S05]  /*0c90*/  BSYNC B2 ;  /* 0x0000000000027941 */ /* 0x000fea0003800000 */
.L_x_12:
[----:B------:R-:W-:Y:S01]  /*0ca0*/  IMAD.WIDE R2, R0, 0x4, R8 ;  /* 0x0000000400027825 */ /* 0x000fe200078e0208 */
[----:B------:R-:W-:-:S03]  /*0cb0*/  PLOP3.LUT P0, PT, PT, PT, PT, 0x8, 0x80 ;  /* 0x000000000080781c */ /* 0x000fc60003f0e170 */
[----:B------:R-:W-:Y:S01]  /*0cc0*/  IMAD.WIDE R8, R7, 0x4, R8 ;  /* 0x0000000407087825 */ /* 0x000fe200078e0208 */
[----:B------:R3:W-:Y:S03]  /*0cd0*/  STG.E desc[UR4][R2.64], R26 ;  /* 0x0000001a02007986 */ /* 0x0007e6000c101904 */
[----:B------:R-:W-:Y:S01]  /*0ce0*/  IMAD.MOV.U32 R6, RZ, RZ, R10 ;  /* 0x000000ffff067224 */ /* 0x000fe200078e000a */
[----:B------:R3:W-:Y:S01]  /*0cf0*/  STG.E desc[UR4][R8.64], R0 ;  /* 0x0000000008007986 */ /* 0x0007e2000c101904 */
[----:B------:R-:W-:-:S07]  /*0d00*/  IMAD.MOV.U32 R7, RZ, RZ, R11 ;  /* 0x000000ffff077224 */ /* 0x000fce00078e000b */
.L_x_11:
[----:B------:R-:W-:Y:S05]  /*0d10*/  BSYNC B1 ;  /* 0x0000000000017941 */ /* 0x000fea0003800000 */
.L_x_10:
[----:B------:R-:W-:Y:S01]  /*0d20*/  PLOP3.LUT P1, PT, PT, PT, PT, 0x80, 0x8 ;  /* 0x000000000008781c */ /* 0x000fe20003f2f070 */
[----:B------:R-:W-:-:S12]  /*0d30*/  @P0 BRA `(.L_x_16) ;  /* 0xfffffff400140947 */ /* 0x000fd8000383ffff */
[----:B------:R-:W-:Y:S05]  /*0d40*/  EXIT ;  /* 0x000000000000794d */ /* 0x000fea0003800000 */
.L_x_14:
[----:B------:R-:W-:Y:S05]  /*0d50*/  BSYNC B0 ;  /* 0x0000000000007941 */ /* 0x000fea0003800000 */
.L_x_4:
[----:B------:R-:W1:Y:S01]  /*0d60*/  LDC.64 R4, c[0x0][0x3b8] ;  /* 0x0000ee00ff047b82 */ /* 0x000e620000000a00 */
[----:B------:R-:W-:-:S07]  /*0d70*/  HFMA2 R9, -RZ, RZ, 0, 5.9604644775390625e-08 ;  /* 0x00000001ff097431 */ /* 0x000fce00000001ff */
[----:B------:R-:W2:Y:S01]  /*0d80*/  LDC.64 R2, c[0x4][0x28] ;  /* 0x01000a00ff027b82 */ /* 0x000ea20000000a00 */
[----:B-1----:R-:W-:-:S04]  /*0d90*/  IMAD.WIDE R4, R7, 0x4, R4 ;  /* 0x0000000407047825 */ /* 0x002fc800078e0204 */
[----:B------:R-:W-:Y:S01]  /*0da0*/  IMAD.MOV.U32 R7, RZ, RZ, -0x1 ;  /* 0xffffffffff077424 */ /* 0x000fe200078e00ff */
[----:B--2---:R-:W-:Y:S04]  /*0db0*/  STG.E desc[UR4][R2.64], R9 ;  /* 0x0000000902007986 */ /* 0x004fe8000c101904 */
[----:B------:R-:W-:Y:S01]  /*0dc0*/  STG.E desc[UR4][R4.64], R7 ;  /* 0x0000000704007986 */ /* 0x000fe2000c101904 */
[----:B------:R-:W-:Y:S05]  /*0dd0*/  EXIT ;  /* 0x000000000000794d */ /* 0x000fea0003800000 */
.L_x_17:
        /* <DEDUP_REMOVED lines=10> */
.L_x_123:


//--------------------- .text._Z19calculateCenterMassPiPdS0_S0_d --------------------------
	.section	.text._Z19calculateCenterMassPiPdS0_S0_d,"ax",@progbits
	.align	128
        .global         _Z19calculateCenterMassPiPdS0_S0_d
        .type           _Z19calculateCenterMassPiPdS0_S0_d,@function
        .size           _Z19calculateCenterMassPiPdS0_S0_d,(.L_x_115 - _Z19calculateCenterMassPiPdS0_S0_d)
        .other          _Z19calculateCenterMassPiPdS0_S0_d,@"STO_CUDA_ENTRY STV_DEFAULT"
_Z19calculateCenterMassPiPdS0_S0_d:
.text._Z19calculateCenterMassPiPdS0_S0_d:
[----:B------:R-:W-:Y:S01]  /*0000*/  LDC R1, c[0x0][0x37c] ;  /* 0x0000df00ff017b82 */ /* 0x000fe20000000800 */
[----:B------:R-:W0:Y:S01]  /*0010*/  S2R R5, SR_TID.X ;  /* 0x0000000000057919 */ /* 0x000e220000002100 */
[----:B------:R-:W0:Y:S01]  /*0020*/  LDCU UR4, c[0x0][0x360] ;  /* 0x00006c00ff0477ac */ /* 0x000e220008000800 */
[----:B------:R-:W0:Y:S02]  /*0030*/  S2R R0, SR_CTAID.X ;  /* 0x0000000000007919 */ /* 0x000e240000002500 */
[----:B0-----:R-:W-:Y:S01]  /*0040*/  IMAD R5, R0, UR4, R5 ;  /* 0x0000000400057c24 */ /* 0x001fe2000f8e0205 */
[----:B------:R-:W0:Y:S03]  /*0050*/  LDCU.64 UR4, c[0x0][0x3a0] ;  /* 0x00007400ff0477ac */ /* 0x000e260008000a00 */
[----:B------:R-:W0:Y:S02]  /*0060*/  I2F.F64 R2, R5 ;  /* 0x0000000500027312 */ /* 0x000e240000201c00 */
[----:B0-----:R-:W-:-:S14]  /*0070*/  DSETP.GE.AND P0, PT, R2, UR4, PT ;  /* 0x0000000402007e2a */ /* 0x001fdc000bf06000 */
[----:B------:R-:W-:Y:S05]  /*0080*/  @P0 EXIT ;  /* 0x000000000000094d */ /* 0x000fea0003800000 */
[----:B------:R-:W0:Y:S01]  /*0090*/  LDC.64 R2, c[0x0][0x380] ;  /* 0x0000e000ff027b82 */ /* 0x000e220000000a00 */
[----:B------:R-:W1:Y:S07]  /*00a0*/  LDCU.64 UR4, c[0x0][0x358] ;  /* 0x00006b00ff0477ac */ /* 0x000e6e0008000a00 */
[----:B------:R-:W2:Y:S08]  /*00b0*/  LDC.64 R26, c[0x0][0x388] ;  /* 0x0000e200ff1a7b82 */ /* 0x000eb00000000a00 */
[----:B------:R-:W3:Y:S01]  /*00c0*/  LDC.64 R24, c[0x0][0x398] ;  /* 0x0000e600ff187b82 */ /* 0x000ee20000000a00 */
[----:B0-----:R-:W-:-:S07]  /*00d0*/  IMAD.WIDE R2, R5, 0x4, R2 ;  /* 0x0000000405027825 */ /* 0x001fce00078e0202 */
[----:B------:R-:W0:Y:S01]  /*00e0*/  LDC.64 R22, c[0x0][0x390] ;  /* 0x0000e400ff167b82 */ /* 0x000e220000000a00 */
[----:B-1----:R1:W5:Y:S07]  /*00f0*/  LDG.E R2, desc[UR4][R2.64] ;  /* 0x0000000402027981 */ /* 0x00236e000c1e1900 */
[----:B------:R-:W4:Y:S08]  /*0100*/  LDC.64 R20, c[0x0][0x380] ;  /* 0x0000e000ff147b82 */ /* 0x000f300000000a00 */
[----:B------:R-:W0:Y:S08]  /*0110*/  LDC.64 R18, c[0x0][0x390] ;  /* 0x0000e400ff127b82 */ /* 0x000e300000000a00 */
[----:B-123--:R-:W0:Y:S02]  /*0120*/  LDC.64 R16, c[0x0][0x398] ;  /* 0x0000e600ff107b82 */ /* 0x00ee240000000a00 */
.L_x_30:
[----:B----45:R-:W-:-:S05]  /*0130*/  IMAD.WIDE R14, R2, 0x4, R20 ;  /* 0x00000004020e7825 */ /* 0x030fca00078e0214 */
[----:B------:R-:W2:Y:S01]  /*0140*/  LDG.E R9, desc[UR4][R14.64] ;  /* 0x000000040e097981 */ /* 0x000ea2000c1e1900 */
[----:B------:R-:W-:Y:S01]  /*0150*/  BSSY.RECONVERGENT B0, `(.L_x_18) ;  /* 0x0000010000007945 */ /* 0x000fe20003800200 */
[----:B------:R-:W-:Y:S02]  /*0160*/  CS2R R12, SRZ ;  /* 0x00000000000c7805 */ /* 0x000fe4000001ff00 */
[----:B------:R-:W-:Y:S02]  /*0170*/  CS2R R6, SRZ ;  /* 0x0000000000067805 */ /* 0x000fe4000001ff00 */
[----:B------:R-:W-:Y:S02]  /*0180*/  CS2R R10, SRZ ;  /* 0x00000000000a7805 */ /* 0x000fe4000001ff00 */
[----:B--2---:R-:W-:-:S13]  /*0190*/  ISETP.NE.AND P0, PT, R9, -0x1, PT ;  /* 0xffffffff0900780c */ /* 0x004fda0003f05270 */
[----:B------:R-:W-:Y:S05]  /*01a0*/  @!P0 BRA `(.L_x_19) ;  /* 0x0000000000288947 */ /* 0x000fea0003800000 */
[----:B------:R-:W-:-:S05]  /*01b0*/  IMAD.WIDE R4, R9, 0x8, R24 ;  /* 0x0000000809047825 */ /* 0x000fca00078e0218 */
[----:B------:R-:W2:Y:S02]  /*01c0*/  LDG.E.64 R12, desc[UR4][R4.64] ;  /* 0x00000004040c7981 */ /* 0x000ea4000c1e1b00 */
[----:B--2---:R-:W-:-:S14]  /*01d0*/  DSETP.NEU.AND P0, PT, R12, RZ, PT ;  /* 0x000000ff0c00722a */ /* 0x004fdc0003f0d000 */
[----:B------:R-:W-:Y:S05]  /*01e0*/  @!P0 EXIT ;  /* 0x000000000000894d */ /* 0x000fea0003800000 */
[----:B------:R-:W-:-:S04]  /*01f0*/  IMAD.WIDE R4, R9, 0x8, R26 ;  /* 0x0000000809047825 */ /* 0x000fc800078e021a */
[----:B0-----:R-:W-:Y:S02]  /*0200*/  IMAD.WIDE R8, R9, 0x8, R22 ;  /* 0x0000000809087825 */ /* 0x001fe400078e0216 */
[----:B------:R-:W2:Y:S04]  /*0210*/  LDG.E.64 R4, desc[UR4][R4.64] ;  /* 0x0000000404047981 */ /* 0x000ea8000c1e1b00 */
[----:B------:R-:W3:Y:S01]  /*0220*/  LDG.E.64 R8, desc[UR4][R8.64] ;  /* 0x0000000408087981 */ /* 0x000ee2000c1e1b00 */
[C---:B--2---:R-:W-:Y:S02]  /*0230*/  DFMA R6, R12.reuse, R4, RZ ;  /* 0x000000040c06722b */ /* 0x044fe400000000ff */
[----:B---3--:R-:W-:-:S11]  /*0240*/  DFMA R10, R12, R8, RZ ;  /* 0x000000080c0a722b */ /* 0x008fd600000000ff */
.L_x_19:
[----:B------:R-:W-:Y:S05]  /*0250*/  BSYNC.RECONVERGENT B0 ;  /* 0x0000000000007941 */ /* 0x000fea0003800200 */
.L_x_18:
[----:B------:R-:W2:Y:S01]  /*0260*/  LDG.E R9, desc[UR4][R14.64+-0x4] ;  /* 0xfffffc040e097981 */ /* 0x000ea2000c1e1900 */
[----:B------:R-:W-:Y:S01]  /*0270*/  BSSY.RECONVERGENT B0, `(.L_x_20) ;  /* 0x000000e000007945 */ /* 0x000fe20003800200 */
        /* <DEDUP_REMOVED lines=10> */
[----:B------:R-:W-:Y:S02]  /*0320*/  DADD R12, R12, R28 ;  /* 0x000000000c0c7229 */ /* 0x000fe4000000001c */
[C---:B--2---:R-:W-:Y:S02]  /*0330*/  DFMA R6, R28.reuse, R4, R6 ;  /* 0x000000041c06722b */ /* 0x044fe40000000006 */
[----:B---3--:R-:W-:-:S11]  /*0340*/  DFMA R10, R28, R8, R10 ;  /* 0x000000081c0a722b */ /* 0x008fd6000000000a */
.L_x_21:
[----:B------:R-:W-:Y:S05]  /*0350*/  BSYNC.RECONVERGENT B0 ;  /* 0x0000000000007941 */ /* 0x000fea0003800200 */
.L_x_20:
        /* <DEDUP_REMOVED lines=15> */
.L_x_23:
[----:B------:R-:W-:Y:S05]  /*0450*/  BSYNC.RECONVERGENT B0 ;  /* 0x0000000000007941 */ /* 0x000fea0003800200 */
.L_x_22:
        /* <DEDUP_REMOVED lines=15> */
.L_x_25:
[----:B------:R-:W-:Y:S05]  /*0550*/  BSYNC.RECONVERGENT B0 ;  /* 0x0000000000007941 */ /* 0x000fea0003800200 */
.L_x_24:
[----:B------:R-:W1:Y:S01]  /*0560*/  MUFU.RCP64H R5, R13 ;  /* 0x0000000d00057308 */ /* 0x000e620000001800 */
[----:B------:R-:W-:Y:S01]  /*0570*/  IMAD.MOV.U32 R4, RZ, RZ, 0x1 ;  /* 0x00000001ff047424 */ /* 0x000fe200078e00ff */
[----:B------:R-:W-:Y:S01]  /*0580*/  FSETP.GEU.AND P1, PT, |R7|, 6.5827683646048100446e-37, PT ;  /* 0x036000000700780b */ /* 0x000fe20003f2e200 */
[----:B------:R-:W-:Y:S04]  /*0590*/  BSSY.RECONVERGENT B0, `(.L_x_26) ;  /* 0x0000012000007945 */ /* 0x000fe80003800200 */
[----:B-1----:R-:W-:-:S08]  /*05a0*/  DFMA R8, R4, -R12, 1 ;  /* 0x3ff000000408742b */ /* 0x002fd0000000080c */
[----:B------:R-:W-:-:S08]  /*05b0*/  DFMA R8, R8, R8, R8 ;  /* 0x000000080808722b */ /* 0x000fd00000000008 */
[----:B------:R-:W-:-:S08]  /*05c0*/  DFMA R8, R4, R8, R4 ;  /* 0x000000080408722b */ /* 0x000fd00000000004 */
[----:B------:R-:W-:-:S08]  /*05d0*/  DFMA R4, R8, -R12, 1 ;  /* 0x3ff000000804742b */ /* 0x000fd0000000080c */
[----:B------:R-:W-:-:S08]  /*05e0*/  DFMA R4, R8, R4, R8 ;  /* 0x000000040804722b */ /* 0x000fd00000000008 */
[----:B------:R-:W-:-:S08]  /*05f0*/  DMUL R8, R4, R6 ;  /* 0x0000000604087228 */ /* 0x000fd00000000000 */
[----:B------:R-:W-:-:S08]  /*0600*/  DFMA R28, R8, -R12, R6 ;  /* 0x8000000c081c722b */ /* 0x000fd00000000006 */
[----:B------:R-:W-:-:S10]  /*0610*/  DFMA R4, R4, R28, R8 ;  /* 0x0000001c0404722b */ /* 0x000fd40000000008 */
[----:B------:R-:W-:-:S05]  /*0620*/  FFMA R0, RZ, R13, R5 ;  /* 0x0000000dff007223 */ /* 0x000fca0000000005 */
[----:B------:R-:W-:-:S13]  /*0630*/  FSETP.GT.AND P0, PT, |R0|, 1.469367938527859385e-39, PT ;  /* 0x001000000000780b */ /* 0x000fda0003f04200 */
[----:B------:R-:W-:Y:S05]  /*0640*/  @P0 BRA P1, `(.L_x_27) ;  /* 0x0000000000180947 */ /* 0x000fea0000800000 */
[----:B------:R-:W-:Y:S01]  /*0650*/  IMAD.MOV.U32 R4, RZ, RZ, R12 ;  /* 0x000000ffff047224 */ /* 0x000fe200078e000c */
[----:B------:R-:W-:Y:S01]  /*0660*/  MOV R0, 0x690 ;  /* 0x0000069000007802 */ /* 0x000fe20000000f00 */
[----:B------:R-:W-:-:S07]  /*0670*/  IMAD.MOV.U32 R5, RZ, RZ, R13 ;  /* 0x000000ffff057224 */ /* 0x000fce00078e000d */
[----:B0-----:R-:W-:Y:S05]  /*0680*/  CALL.REL.NOINC `($__internal_0_$__cuda_sm20_div_rn_f64_full) ;  /* 0x00000000008c7944 */ /* 0x001fea0003c00000 */
[----:B------:R-:W-:Y:S02]  /*0690*/  IMAD.MOV.U32 R4, RZ, RZ, R6 ;  /* 0x000000ffff047224 */ /* 0x000fe400078e0006 */
[----:B------:R-:W-:-:S07]  /*06a0*/  IMAD.MOV.U32 R5, RZ, RZ, R7 ;  /* 0x000000ffff057224 */ /* 0x000fce00078e0007 */
.L_x_27:
[----:B------:R-:W-:Y:S05]  /*06b0*/  BSYNC.RECONVERGENT B0 ;  /* 0x0000000000007941 */ /* 0x000fea0003800200 */
.L_x_26:
        /* <DEDUP_REMOVED lines=8> */
[----:B------:R-:W-:Y:S01]  /*0740*/  DFMA R30, R8, R6, R8 ;  /* 0x00000006081e722b */ /* 0x000fe20000000008 */
[----:B------:R-:W-:-:S05]  /*0750*/  IMAD.WIDE R8, R2, 0x8, R26 ;  /* 0x0000000802087825 */ /* 0x000fca00078e021a */
[----:B------:R1:W-:Y:S02]  /*0760*/  STG.E.64 desc[UR4][R8.64], R4 ;  /* 0x0000000408007986 */ /* 0x0003e4000c101b04 */
[----:B------:R-:W-:-:S08]  /*0770*/  DMUL R6, R30, R10 ;  /* 0x0000000a1e067228 */ /* 0x000fd00000000000 */
[----:B------:R-:W-:-:S08]  /*0780*/  DFMA R28, R6, -R12, R10 ;  /* 0x8000000c061c722b */ /* 0x000fd0000000000a */
[----:B------:R-:W-:-:S10]  /*0790*/  DFMA R6, R30, R28, R6 ;  /* 0x0000001c1e06722b */ /* 0x000fd40000000006 */
[----:B------:R-:W-:-:S05]  /*07a0*/  FFMA R0, RZ, R13, R7 ;  /* 0x0000000dff007223 */ /* 0x000fca0000000007 */
[----:B------:R-:W-:-:S13]  /*07b0*/  FSETP.GT.AND P0, PT, |R0|, 1.469367938527859385e-39, PT ;  /* 0x001000000000780b */ /* 0x000fda0003f04200 */
[----:B-1----:R-:W-:Y:S05]  /*07c0*/  @P0 BRA P1, `(.L_x_29) ;  /* 0x0000000000180947 */ /* 0x002fea0000800000 */
[----:B------:R-:W-:Y:S01]  /*07d0*/  IMAD.MOV.U32 R6, RZ, RZ, R10 ;  /* 0x000000ffff067224 */ /* 0x000fe200078e000a */
[----:B------:R-:W-:Y:S01]  /*07e0*/  MOV R0, 0x830 ;  /* 0x0000083000007802 */ /* 0x000fe20000000f00 */
[----:B------:R-:W-:Y:S02]  /*07f0*/  IMAD.MOV.U32 R7, RZ, RZ, R11 ;  /* 0x000000ffff077224 */ /* 0x000fe400078e000b */
[----:B------:R-:W-:Y:S02]  /*0800*/  IMAD.MOV.U32 R4, RZ, RZ, R12 ;  /* 0x000000ffff047224 */ /* 0x000fe400078e000c */
[----:B------:R-:W-:-:S07]  /*0810*/  IMAD.MOV.U32 R5, RZ, RZ, R13 ;  /* 0x000000ffff057224 */ /* 0x000fce00078e000d */
[----:B0-----:R-:W-:Y:S05]  /*0820*/  CALL.REL.NOINC `($__internal_0_$__cuda_sm20_div_rn_f64_full) ;  /* 0x0000000000247944 */ /* 0x001fea0003c00000 */
.L_x_29:
[----:B------:R-:W-:Y:S05]  /*0830*/  BSYNC.RECONVERGENT B0 ;  /* 0x0000000000007941 */ /* 0x000fea0003800200 */
.L_x_28:
[----:B0-----:R-:W-:-:S04]  /*0840*/  IMAD.WIDE R4, R2, 0x8, R18 ;  /* 0x0000000802047825 */ /* 0x001fc800078e0212 */
[----:B------:R-:W-:Y:S01]  /*0850*/  IMAD.WIDE R8, R2, 0x8, R16 ;  /* 0x0000000802087825 */ /* 0x000fe200078e0210 */
[----:B------:R1:W-:Y:S04]  /*0860*/  STG.E.64 desc[UR4][R4.64], R6 ;  /* 0x0000000604007986 */ /* 0x0003e8000c101b04 */
[----:B------:R1:W-:Y:S04]  /*0870*/  STG.E.64 desc[UR4][R8.64], R12 ;  /* 0x0000000c08007986 */ /* 0x0003e8000c101b04 */
[----:B------:R-:W2:Y:S02]  /*0880*/  LDG.E R2, desc[UR4][R14.64+-0x10] ;  /* 0xfffff0040e027981 */ /* 0x000ea4000c1e1900 */
[----:B--2---:R-:W-:-:S13]  /*0890*/  ISETP.NE.AND P0, PT, R2, -0x1, PT ;  /* 0xffffffff0200780c */ /* 0x004fda0003f05270 */
[----:B-1----:R-:W-:Y:S05]  /*08a0*/  @P0 BRA `(.L_x_30) ;  /* 0xfffffff800200947 */ /* 0x002fea000383ffff */
[----:B------:R-:W-:Y:S05]  /*08b0*/  EXIT ;  /* 0x000000000000794d */ /* 0x000fea0003800000 */
        .weak           $__internal_0_$__cuda_sm20_div_rn_f64_full
        .type           $__internal_0_$__cuda_sm20_div_rn_f64_full,@function
        .size           $__internal_0_$__cuda_sm20_div_rn_f64_full,(.L_x_115 - $__internal_0_$__cuda_sm20_div_rn_f64_full)
$__internal_0_$__cuda_sm20_div_rn_f64_full:
[----:B------:R-:W-:Y:S01]  /*08c0*/  IMAD.MOV.U32 R9, RZ, RZ, R7 ;  /* 0x000000ffff097224 */ /* 0x000fe200078e0007 */
[C---:B------:R-:W-:Y:S01]  /*08d0*/  FSETP.GEU.AND P0, PT, |R5|.reuse, 1.469367938527859385e-39, PT ;  /* 0x001000000500780b */ /* 0x040fe20003f0e200 */
[----:B------:R-:W-:Y:S01]  /*08e0*/  IMAD.MOV.U32 R8, RZ, RZ, R6 ;  /* 0x000000ffff087224 */ /* 0x000fe200078e0006 */
[----:B------:R-:W-:Y:S01]  /*08f0*/  LOP3.LUT R6, R5, 0x800fffff, RZ, 0xc0, !PT ;  /* 0x800fffff05067812 */ /* 0x000fe200078ec0ff */
[----:B------:R-:W-:Y:S01]  /*0900*/  IMAD.MOV.U32 R36, RZ, RZ, 0x1ca00000 ;  /* 0x1ca00000ff247424 */ /* 0x000fe200078e00ff */
[C---:B------:R-:W-:Y:S01]  /*0910*/  FSETP.GEU.AND P2, PT, |R9|.reuse, 1.469367938527859385e-39, PT ;  /* 0x001000000900780b */ /* 0x040fe20003f4e200 */
[----:B------:R-:W-:Y:S01]  /*0920*/  IMAD.MOV.U32 R30, RZ, RZ, 0x1 ;  /* 0x00000001ff1e7424 */ /* 0x000fe200078e00ff */
[----:B------:R-:W-:Y:S01]  /*0930*/  LOP3.LUT R7, R6, 0x3ff00000, RZ, 0xfc, !PT ;  /* 0x3ff0000006077812 */ /* 0x000fe200078efcff */
[----:B------:R-:W-:Y:S01]  /*0940*/  BSSY.RECONVERGENT B1, `(.L_x_31) ;  /* 0x0000051000017945 */ /* 0x000fe20003800200 */
[----:B------:R-:W-:Y:S02]  /*0950*/  MOV R6, R4 ;  /* 0x0000000400067202 */ /* 0x000fe40000000f00 */
[----:B------:R-:W-:-:S02]  /*0960*/  LOP3.LUT R3, R9, 0x7ff00000, RZ, 0xc0, !PT ;  /* 0x7ff0000009037812 */ /* 0x000fc400078ec0ff */
[----:B------:R-:W-:Y:S01]  /*0970*/  LOP3.LUT R37, R5, 0x7ff00000, RZ, 0xc0, !PT ;  /* 0x7ff0000005257812 */ /* 0x000fe200078ec0ff */
[----:B------:R-:W-:-:S03]  /*0980*/  @!P0 DMUL R6, R4, 8.98846567431157953865e+307 ;  /* 0x7fe0000004068828 */ /* 0x000fc60000000000 */
[----:B------:R-:W-:Y:S01]  /*0990*/  ISETP.GE.U32.AND P1, PT, R3, R37, PT ;  /* 0x000000250300720c */ /* 0x000fe20003f26070 */
[----:B------:R-:W-:Y:S01]  /*09a0*/  @!P2 IMAD.MOV.U32 R32, RZ, RZ, RZ ;  /* 0x000000ffff20a224 */ /* 0x000fe200078e00ff */
[----:B------:R-:W-:Y:S01]  /*09b0*/  @!P2 LOP3.LUT R28, R5, 0x7ff00000, RZ, 0xc0, !PT ;  /* 0x7ff00000051ca812 */ /* 0x000fe200078ec0ff */
[----:B------:R-:W0:Y:S01]  /*09c0*/  MUFU.RCP64H R31, R7 ;  /* 0x00000007001f7308 */ /* 0x000e220000001800 */
[C---:B------:R-:W-:Y:S02]  /*09d0*/  SEL R29, R36.reuse, 0x63400000, !P1 ;  /* 0x63400000241d7807 */ /* 0x040fe40004800000 */
[----:B------:R-:W-:Y:S01]  /*09e0*/  @!P2 ISETP.GE.U32.AND P3, PT, R3, R28, PT ;  /* 0x0000001c0300a20c */ /* 0x000fe20003f66070 */
[----:B------:R-:W-:Y:S01]  /*09f0*/  IMAD.MOV.U32 R28, RZ, RZ, R8 ;  /* 0x000000ffff1c7224 */ /* 0x000fe200078e0008 */
[----:B------:R-:W-:Y:S02]  /*0a00*/  LOP3.LUT R29, R29, 0x800fffff, R9, 0xf8, !PT ;  /* 0x800fffff1d1d7812 */ /* 0x000fe400078ef809 */
[----:B------:R-:W-:-:S02]  /*0a10*/  @!P2 SEL R33, R36, 0x63400000, !P3 ;  /* 0x634000002421a807 */ /* 0x000fc40005800000 */
[----:B------:R-:W-:Y:S02]  /*0a20*/  @!P0 LOP3.LUT R37, R7, 0x7ff00000, RZ, 0xc0, !PT ;  /* 0x7ff0000007258812 */ /* 0x000fe400078ec0ff */
[----:B------:R-:W-:-:S04]  /*0a30*/  @!P2 LOP3.LUT R33, R33, 0x80000000, R9, 0xf8, !PT ;  /* 0x800000002121a812 */ /* 0x000fc800078ef809 */
[----:B------:R-:W-:-:S06]  /*0a40*/  @!P2 LOP3.LUT R33, R33, 0x100000, RZ, 0xfc, !PT ;  /* 0x001000002121a812 */ /* 0x000fcc00078efcff */
[----:B------:R-:W-:Y:S02]  /*0a50*/  @!P2 DFMA R28, R28, 2, -R32 ;  /* 0x400000001c1ca82b */ /* 0x000fe40000000820 */
[----:B0-----:R-:W-:-:S08]  /*0a60*/  DFMA R32, R30, -R6, 1 ;  /* 0x3ff000001e20742b */ /* 0x001fd00000000806 */
[----:B------:R-:W-:-:S08]  /*0a70*/  DFMA R32, R32, R32, R32 ;  /* 0x000000202020722b */ /* 0x000fd00000000020 */
[----:B------:R-:W-:-:S08]  /*0a80*/  DFMA R32, R30, R32, R30 ;  /* 0x000000201e20722b */ /* 0x000fd0000000001e */
[----:B------:R-:W-:-:S08]  /*0a90*/  DFMA R30, R32, -R6, 1 ;  /* 0x3ff00000201e742b */ /* 0x000fd00000000806 */
[----:B------:R-:W-:-:S08]  /*0aa0*/  DFMA R30, R32, R30, R32 ;  /* 0x0000001e201e722b */ /* 0x000fd00000000020 */
[----:B------:R-:W-:-:S08]  /*0ab0*/  DMUL R32, R30, R28 ;  /* 0x0000001c1e207228 */ /* 0x000fd00000000000 */
[----:B------:R-:W-:-:S08]  /*0ac0*/  DFMA R34, R32, -R6, R28 ;  /* 0x800000062022722b */ /* 0x000fd0000000001c */
[----:B------:R-:W-:Y:S01]  /*0ad0*/  DFMA R34, R30, R34, R32 ;  /* 0x000000221e22722b */ /* 0x000fe20000000020 */
[----:B------:R-:W-:Y:S01]  /*0ae0*/  IMAD.MOV.U32 R32, RZ, RZ, R3 ;  /* 0x000000ffff207224 */ /* 0x000fe200078e0003 */
[----:B------:R-:W-:-:S05]  /*0af0*/  @!P2 LOP3.LUT R32, R29, 0x7ff00000, RZ, 0xc0, !PT ;  /* 0x7ff000001d20a812 */ /* 0x000fca00078ec0ff */
[----:B------:R-:W-:-:S05]  /*0b00*/  VIADD R30, R32, 0xffffffff ;  /* 0xffffffff201e7836 */ /* 0x000fca0000000000 */
[----:B------:R-:W-:Y:S01]  /*0b10*/  ISETP.GT.U32.AND P0, PT, R30, 0x7feffffe, PT ;  /* 0x7feffffe1e00780c */ /* 0x000fe20003f04070 */
[----:B------:R-:W-:-:S05]  /*0b20*/  VIADD R30, R37, 0xffffffff ;  /* 0xffffffff251e7836 */ /* 0x000fca0000000000 */
[----:B------:R-:W-:-:S13]  /*0b30*/  ISETP.GT.U32.OR P0, PT, R30, 0x7feffffe, P0 ;  /* 0x7feffffe1e00780c */ /* 0x000fda0000704470 */
[----:B------:R-:W-:Y:S05]  /*0b40*/  @P0 BRA `(.L_x_32) ;  /* 0x00000000006c0947 */ /* 0x000fea0003800000 */
[----:B------:R-:W-:-:S04]  /*0b50*/  LOP3.LUT R30, R5, 0x7ff00000, RZ, 0xc0, !PT ;  /* 0x7ff00000051e7812 */ /* 0x000fc800078ec0ff */
[CC--:B------:R-:W-:Y:S02]  /*0b60*/  VIADDMNMX R8, R3.reuse, -R30.reuse, 0xb9600000, !PT ;  /* 0xb960000003087446 */ /* 0x0c0fe4000780091e */
[----:B------:R-:W-:Y:S02]  /*0b70*/  ISETP.GE.U32.AND P0, PT, R3, R30, PT ;  /* 0x0000001e0300720c */ /* 0x000fe40003f06070 */
[----:B------:R-:W-:Y:S01]  /*0b80*/  VIMNMX R3, PT, PT, R8, 0x46a00000, PT ;  /* 0x46a0000008037848 */ /* 0x000fe20003fe0100 */
[----:B------:R-:W-:Y:S01]  /*0b90*/  IMAD.MOV.U32 R8, RZ, RZ, RZ ;  /* 0x000000ffff087224 */ /* 0x000fe200078e00ff */
[----:B------:R-:W-:-:S05]  /*0ba0*/  SEL R36, R36, 0x63400000, !P0 ;  /* 0x6340000024247807 */ /* 0x000fca0004000000 */
[----:B------:R-:W-:-:S05]  /*0bb0*/  IMAD.IADD R3, R3, 0x1, -R36 ;  /* 0x0000000103037824 */ /* 0x000fca00078e0a24 */
[----:B------:R-:W-:-:S06]  /*0bc0*/  IADD3 R9, PT, PT, R3, 0x7fe00000, RZ ;  /* 0x7fe0000003097810 */ /* 0x000fcc0007ffe0ff */
[----:B------:R-:W-:-:S10]  /*0bd0*/  DMUL R30, R34, R8 ;  /* 0x00000008221e7228 */ /* 0x000fd40000000000 */
[----:B------:R-:W-:-:S13]  /*0be0*/  FSETP.GTU.AND P0, PT, |R31|, 1.469367938527859385e-39, PT ;  /* 0x001000001f00780b */ /* 0x000fda0003f0c200 */
[----:B------:R-:W-:Y:S05]  /*0bf0*/  @P0 BRA `(.L_x_33) ;  /* 0x0000000000940947 */ /* 0x000fea0003800000 */
[----:B------:R-:W-:Y:S01]  /*0c00*/  DFMA R6, R34, -R6, R28 ;  /* 0x800000062206722b */ /* 0x000fe2000000001c */
[----:B------:R-:W-:-:S09]  /*0c10*/  IMAD.MOV.U32 R8, RZ, RZ, RZ ;  /* 0x000000ffff087224 */ /* 0x000fd200078e00ff */
[C---:B------:R-:W-:Y:S02]  /*0c20*/  FSETP.NEU.AND P0, PT, R7.reuse, RZ, PT ;  /* 0x000000ff0700720b */ /* 0x040fe40003f0d000 */
[----:B------:R-:W-:-:S04]  /*0c30*/  LOP3.LUT R5, R7, 0x80000000, R5, 0x48, !PT ;  /* 0x8000000007057812 */ /* 0x000fc800078e4805 */
[----:B------:R-:W-:-:S07]  /*0c40*/  LOP3.LUT R9, R5, R9, RZ, 0xfc, !PT ;  /* 0x0000000905097212 */ /* 0x000fce00078efcff */
[----:B------:R-:W-:Y:S05]  /*0c50*/  @!P0 BRA `(.L_x_33) ;  /* 0x00000000007c8947 */ /* 0x000fea0003800000 */
[----:B------:R-:W-:Y:S01]  /*0c60*/  IMAD.MOV R7, RZ, RZ, -R3 ;  /* 0x000000ffff077224 */ /* 0x000fe200078e0a03 */
[----:B------:R-:W-:Y:S01]  /*0c70*/  DMUL.RP R8, R34, R8 ;  /* 0x0000000822087228 */ /* 0x000fe20000008000 */
[----:B------:R-:W-:Y:S01]  /*0c80*/  IMAD.MOV.U32 R6, RZ, RZ, RZ ;  /* 0x000000ffff067224 */ /* 0x000fe200078e00ff */
[----:B------:R-:W-:-:S05]  /*0c90*/  IADD3 R3, PT, PT, -R3, -0x43300000, RZ ;  /* 0xbcd0000003037810 */ /* 0x000fca0007ffe1ff */
[----:B------:R-:W-:-:S03]  /*0ca0*/  DFMA R6, R30, -R6, R34 ;  /* 0x800000061e06722b */ /* 0x000fc60000000022 */
[----:B------:R-:W-:-:S07]  /*0cb0*/  LOP3.LUT R5, R9, R5, RZ, 0x3c, !PT ;  /* 0x0000000509057212 */ /* 0x000fce00078e3cff */
[----:B------:R-:W-:-:S04]  /*0cc0*/  FSETP.NEU.AND P0, PT, |R7|, R3, PT ;  /* 0x000000030700720b */ /* 0x000fc80003f0d200 */
[----:B------:R-:W-:Y:S02]  /*0cd0*/  FSEL R30, R8, R30, !P0 ;  /* 0x0000001e081e7208 */ /* 0x000fe40004000000 */
[----:B------:R-:W-:Y:S01]  /*0ce0*/  FSEL R31, R5, R31, !P0 ;  /* 0x0000001f051f7208 */ /* 0x000fe20004000000 */
[----:B------:R-:W-:Y:S06]  /*0cf0*/  BRA `(.L_x_33) ;  /* 0x0000000000547947 */ /* 0x000fec0003800000 */
.L_x_32:
[----:B------:R-:W-:-:S14]  /*0d00*/  DSETP.NAN.AND P0, PT, R8, R8, PT ;  /* 0x000000080800722a */ /* 0x000fdc0003f08000 */
[----:B------:R-:W-:Y:S05]  /*0d10*/  @P0 BRA `(.L_x_34) ;  /* 0x0000000000440947 */ /* 0x000fea0003800000 */
[----:B------:R-:W-:-:S14]  /*0d20*/  DSETP.NAN.AND P0, PT, R4, R4, PT ;  /* 0x000000040400722a */ /* 0x000fdc0003f08000 */
[----:B------:R-:W-:Y:S05]  /*0d30*/  @P0 BRA `(.L_x_35) ;  /* 0x0000000000300947 */ /* 0x000fea0003800000 */
[----:B------:R-:W-:Y:S01]  /*0d40*/  ISETP.NE.AND P0, PT, R32, R37, PT ;  /* 0x000000252000720c */ /* 0x000fe20003f05270 */
[----:B------:R-:W-:Y:S02]  /*0d50*/  IMAD.MOV.U32 R30, RZ, RZ, 0x0 ;  /* 0x00000000ff1e7424 */ /* 0x000fe400078e00ff */
[----:B------:R-:W-:-:S10]  /*0d60*/  IMAD.MOV.U32 R31, RZ, RZ, -0x80000 ;  /* 0xfff80000ff1f7424 */ /* 0x000fd400078e00ff */
[----:B------:R-:W-:Y:S05]  /*0d70*/  @!P0 BRA `(.L_x_33) ;  /* 0x0000000000348947 */ /* 0x000fea0003800000 */
[----:B------:R-:W-:Y:S02]  /*0d80*/  ISETP.NE.AND P0, PT, R32, 0x7ff00000, PT ;  /* 0x7ff000002000780c */ /* 0x000fe40003f05270 */
[----:B------:R-:W-:Y:S02]  /*0d90*/  LOP3.LUT R31, R9, 0x80000000, R5, 0x48, !PT ;  /* 0x80000000091f7812 */ /* 0x000fe400078e4805 */
[----:B------:R-:W-:-:S13]  /*0da0*/  ISETP.EQ.OR P0, PT, R37, RZ, !P0 ;  /* 0x000000ff2500720c */ /* 0x000fda0004702670 */
[----:B------:R-:W-:Y:S01]  /*0db0*/  @P0 LOP3.LUT R3, R31, 0x7ff00000, RZ, 0xfc, !PT ;  /* 0x7ff000001f030812 */ /* 0x000fe200078efcff */
[----:B------:R-:W-:Y:S02]  /*0dc0*/  @!P0 IMAD.MOV.U32 R30, RZ, RZ, RZ ;  /* 0x000000ffff1e8224 */ /* 0x000fe400078e00ff */
[----:B------:R-:W-:Y:S01]  /*0dd0*/  @P0 IMAD.MOV.U32 R30, RZ, RZ, RZ ;  /* 0x000000ffff1e0224 */ /* 0x000fe200078e00ff */
[----:B------:R-:W-:Y:S01]  /*0de0*/  @P0 MOV R31, R3 ;  /* 0x00000003001f0202 */ /* 0x000fe20000000f00 */
[----:B------:R-:W-:Y:S06]  /*0df0*/  BRA `(.L_x_33) ;  /* 0x0000000000147947 */ /* 0x000fec0003800000 */
.L_x_35:
[----:B------:R-:W-:Y:S01]  /*0e00*/  LOP3.LUT R31, R5, 0x80000, RZ, 0xfc, !PT ;  /* 0x00080000051f7812 */ /* 0x000fe200078efcff */
[----:B------:R-:W-:Y:S01]  /*0e10*/  IMAD.MOV.U32 R30, RZ, RZ, R4 ;  /* 0x000000ffff1e7224 */ /* 0x000fe200078e0004 */
[----:B------:R-:W-:Y:S06]  /*0e20*/  BRA `(.L_x_33) ;  /* 0x0000000000087947 */ /* 0x000fec0003800000 */
.L_x_34:
[----:B------:R-:W-:Y:S01]  /*0e30*/  LOP3.LUT R31, R9, 0x80000, RZ, 0xfc, !PT ;  /* 0x00080000091f7812 */ /* 0x000fe200078efcff */
[----:B------:R-:W-:-:S07]  /*0e40*/  IMAD.MOV.U32 R30, RZ, RZ, R8 ;  /* 0x000000ffff1e7224 */ /* 0x000fce00078e0008 */
.L_x_33:
[----:B------:R-:W-:Y:S05]  /*0e50*/  BSYNC.RECONVERGENT B1 ;  /* 0x0000000000017941 */ /* 0x000fea0003800200 */
.L_x_31:
[----:B------:R-:W-:Y:S02]  /*0e60*/  IMAD.MOV.U32 R4, RZ, RZ, R0 ;  /* 0x000000ffff047224 */ /* 0x000fe400078e0000 */
[----:B------:R-:W-:Y:S02]  /*0e70*/  IMAD.MOV.U32 R5, RZ, RZ, 0x0 ;  /* 0x00000000ff057424 */ /* 0x000fe400078e00ff */
[----:B------:R-:W-:Y:S02]  /*0e80*/  IMAD.MOV.U32 R6, RZ, RZ, R30 ;  /* 0x000000ffff067224 */ /* 0x000fe400078e001e */
[----:B------:R-:W-:Y:S01]  /*0e90*/  IMAD.MOV.U32 R7, RZ, RZ, R31 ;  /* 0x000000ffff077224 */ /* 0x000fe200078e001f */
[----:B------:R-:W-:Y:S06]  /*0ea0*/  RET.REL.NODEC R4 `(_Z19calculateCenterMassPiPdS0_S0_d) ;  /* 0xfffffff004547950 */ /* 0x000fec0003c3ffff */
.L_x_36:
        /* <DEDUP_REMOVED lines=13> */
.L_x_115:


//--------------------- .text._Z19boundingBoxExpanderPdS_S_S_ --------------------------
	.section	.text._Z19boundingBoxExpanderPdS_S_S_,"ax",@progbits
	.align	128
        .global         _Z19boundingBoxExpanderPdS_S_S_
        .type           _Z19boundingBoxExpanderPdS_S_S_,@function
        .size           _Z19boundingBoxExpanderPdS_S_S_,(.L_x_125 - _Z19boundingBoxExpanderPdS_S_S_)
        .other          _Z19boundingBoxExpanderPdS_S_S_,@"STO_CUDA_ENTRY STV_DEFAULT"
_Z19boundingBoxExpanderPdS_S_S_:
.text._Z19boundingBoxExpanderPdS_S_S_:
[----:B------:R-:W-:Y:S08]  /*0000*/  LDC R1, c[0x0][0x37c] ;  /* 0x0000df00ff017b82 */ /* 0x000ff00000000800 */
[----:B------:R-:W0:Y:S01]  /*0010*/  LDC.64 R2, c[0x0][0x398] ;  /* 0x0000e600ff027b82 */ /* 0x000e220000000a00 */
[----:B------:R-:W0:Y:S02]  /*0020*/  LDCU.64 UR4, c[0x0][0x358] ;  /* 0x00006b00ff0477ac */ /* 0x000e240008000a00 */
[----:B0-----:R-:W2:Y:S05]  /*0030*/  LDG.E.64 R4, desc[UR4][R2.64] ;  /* 0x0000000402047981 */ /* 0x001eaa000c1e1b00 */
[----:B------:R-:W0:Y:S01]  /*0040*/  LDC.64 R6, c[0x0][0x390] ;  /* 0x0000e400ff067b82 */ /* 0x000e220000000a00 */
[----:B--2---:R-:W-:-:S07]  /*0050*/  DADD R4, R4, 1 ;  /* 0x3ff0000004047429 */ /* 0x004fce0000000000 */
[----:B------:R-:W-:Y:S04]  /*0060*/  STG.E.64 desc[UR4][R2.64], R4 ;  /* 0x0000000402007986 */ /* 0x000fe8000c101b04 */
[----:B0-----:R-:W2:Y:S01]  /*0070*/  LDG.E.64 R8, desc[UR4][R6.64] ;  /* 0x0000000406087981 */ /* 0x001ea2000c1e1b00 */
[----:B------:R-:W0:Y:S01]  /*0080*/  LDC.64 R10, c[0x0][0x380] ;  /* 0x0000e000ff0a7b82 */ /* 0x000e220000000a00 */
[----:B--2---:R-:W-:-:S07]  /*0090*/  DADD R8, R8, -1 ;  /* 0xbff0000008087429 */ /* 0x004fce0000000000 */
[----:B------:R-:W-:Y:S04]  /*00a0*/  STG.E.64 desc[UR4][R6.64], R8 ;  /* 0x0000000806007986 */ /* 0x000fe8000c101b04 */
[----:B0-----:R-:W2:Y:S01]  /*00b0*/  LDG.E.64 R12, desc[UR4][R10.64] ;  /* 0x000000040a0c7981 */ /* 0x001ea2000c1e1b00 */
[----:B------:R-:W0:Y:S01]  /*00c0*/  LDC.64 R14, c[0x0][0x388] ;  /* 0x0000e200ff0e7b82 */ /* 0x000e220000000a00 */
[----:B--2---:R-:W-:-:S07]  /*00d0*/  DADD R12, R12, 1 ;  /* 0x3ff000000c0c7429 */ /* 0x004fce0000000000 */
[----:B------:R-:W-:Y:S04]  /*00e0*/  STG.E.64 desc[UR4][R10.64], R12 ;  /* 0x0000000c0a007986 */ /* 0x000fe8000c101b04 */
[----:B0-----:R-:W2:Y:S02]  /*00f0*/  LDG.E.64 R16, desc[UR4][R14.64] ;  /* 0x000000040e107981 */ /* 0x001ea4000c1e1b00 */
[----:B--2---:R-:W-:-:S07]  /*0100*/  DADD R16, R16, -1 ;  /* 0xbff0000010107429 */ /* 0x004fce0000000000 */
[----:B------:R-:W-:Y:S01]  /*0110*/  STG.E.64 desc[UR4][R14.64], R16 ;  /* 0x000000100e007986 */ /* 0x000fe2000c101b04 */
[----:B------:R-:W-:Y:S05]  /*0120*/  EXIT ;  /* 0x000000000000794d */ /* 0x000fea0003800000 */
.L_x_37:
        /* <DEDUP_REMOVED lines=13> */
.L_x_125:


//--------------------- .text._Z11boundingBoxPdS_iS_S_S_S_Pi --------------------------
	.section	.text._Z11boundingBoxPdS_iS_S_S_S_Pi,"ax",@progbits
	.align	128
        .global         _Z11boundingBoxPdS_iS_S_S_S_Pi
        .type           _Z11boundingBoxPdS_iS_S_S_S_Pi,@function
        .size           _Z11boundingBoxPdS_iS_S_S_S_Pi,(.L_x_126 - _Z11boundingBoxPdS_iS_S_S_S_Pi)
        .other          _Z11boundingBoxPdS_iS_S_S_S_Pi,@"STO_CUDA_ENTRY STV_DEFAULT"
_Z11boundingBoxPdS_iS_S_S_S_Pi:
.text._Z11boundingBoxPdS_iS_S_S_S_Pi:
[----:B------:R-:W-:Y:S01]  /*0000*/  LDC R1, c[0x0][0x37c] ;  /* 0x0000df00ff017b82 */ /* 0x000fe20000000800 */
[----:B------:R-:W0:Y:S01]  /*0010*/  S2R R6, SR_TID.X ;  /* 0x0000000000067919 */ /* 0x000e220000002100 */
[----:B------:R-:W1:Y:S01]  /*0020*/  LDCU UR4, c[0x0][0x360] ;  /* 0x00006c00ff0477ac */ /* 0x000e620008000800 */
[----:B------:R-:W0:Y:S01]  /*0030*/  S2R R7, SR_CTAID.X ;  /* 0x0000000000077919 */ /* 0x000e220000002500 */
[----:B------:R-:W2:Y:S01]  /*0040*/  LDCU UR6, c[0x0][0x390] ;  /* 0x00007200ff0677ac */ /* 0x000ea20008000800 */
[----:B------:R-:W3:Y:S01]  /*0050*/  LDCU UR5, c[0x0][0x370] ;  /* 0x00006e00ff0577ac */ /* 0x000ee20008000800 */
[----:B-1----:R-:W-:Y:S02]  /*0060*/  IMAD.U32 R0, RZ, RZ, UR4 ;  /* 0x00000004ff007e24 */ /* 0x002fe4000f8e00ff */
[----:B0-----:R-:W-:Y:S01]  /*0070*/  IMAD R7, R7, UR4, R6 ;  /* 0x0000000407077c24 */ /* 0x001fe2000f8e0206 */
[----:B---3--:R-:W-:-:S04]  /*0080*/  UIMAD UR4, UR4, UR5, URZ ;  /* 0x00000005040472a4 */ /* 0x008fc8000f8e02ff */
[----:B--2---:R-:W-:-:S13]  /*0090*/  ISETP.GE.AND P0, PT, R7, UR6, PT ;  /* 0x0000000607007c0c */ /* 0x004fda000bf06270 */
[----:B------:R-:W-:Y:S05]  /*00a0*/  @P0 EXIT ;  /* 0x000000000000094d */ /* 0x000fea0003800000 */
[----:B------:R-:W0:Y:S01]  /*00b0*/  LDC.64 R4, c[0x0][0x380] ;  /* 0x0000e000ff047b82 */ /* 0x000e220000000a00 */
[----:B------:R-:W1:Y:S07]  /*00c0*/  LDCU.64 UR10, c[0x0][0x358] ;  /* 0x00006b00ff0a77ac */ /* 0x000e6e0008000a00 */
[----:B------:R-:W2:Y:S01]  /*00d0*/  LDC.64 R2, c[0x0][0x388] ;  /* 0x0000e200ff027b82 */ /* 0x000ea20000000a00 */
[----:B0-----:R-:W-:-:S06]  /*00e0*/  IMAD.WIDE R10, R7, 0x8, R4 ;  /* 0x00000008070a7825 */ /* 0x001fcc00078e0204 */
[----:B-1----:R-:W3:Y:S01]  /*00f0*/  LDG.E.64 R10, desc[UR10][R10.64] ;  /* 0x0000000a0a0a7981 */ /* 0x002ee2000c1e1b00 */
[----:B--2---:R-:W-:-:S06]  /*0100*/  IMAD.WIDE R12, R7, 0x8, R2 ;  /* 0x00000008070c7825 */ /* 0x004fcc00078e0202 */
[----:B------:R-:W2:Y:S01]  /*0110*/  LDG.E.64 R12, desc[UR10][R12.64] ;  /* 0x0000000a0c0c7981 */ /* 0x000ea2000c1e1b00 */
[----:B------:R-:W-:-:S05]  /*0120*/  VIADD R9, R7, UR4 ;  /* 0x0000000407097c36 */ /* 0x000fca0008000000 */
[----:B------:R-:W-:Y:S01]  /*0130*/  ISETP.GE.AND P0, PT, R9, UR6, PT ;  /* 0x0000000609007c0c */ /* 0x000fe2000bf06270 */
[----:B------:R-:W-:Y:S01]  /*0140*/  BSSY.RECONVERGENT B0, `(.L_x_38) ;  /* 0x0000018000007945 */ /* 0x000fe20003800200 */
[----:B---3--:R-:W0:Y:S08]  /*0150*/  F2F.F32.F64 R8, R10 ;  /* 0x0000000a00087310 */ /* 0x008e300000301000 */
[----:B--2---:R-:W1:Y:S01]  /*0160*/  F2F.F32.F64 R14, R12 ;  /* 0x0000000c000e7310 */ /* 0x004e620000301000 */
[----:B0-----:R-:W-:-:S02]  /*0170*/  IMAD.MOV.U32 R15, RZ, RZ, R8 ;  /* 0x000000ffff0f7224 */ /* 0x001fc400078e0008 */
[----:B-1----:R-:W-:Y:S01]  /*0180*/  IMAD.MOV.U32 R16, RZ, RZ, R14 ;  /* 0x000000ffff107224 */ /* 0x002fe200078e000e */
[----:B------:R-:W-:Y:S06]  /*0190*/  @P0 BRA `(.L_x_39) ;  /* 0x0000000000480947 */ /* 0x000fec0003800000 */
[----:B------:R-:W-:Y:S02]  /*01a0*/  IMAD.MOV.U32 R17, RZ, RZ, R9 ;  /* 0x000000ffff117224 */ /* 0x000fe400078e0009 */
[----:B------:R-:W-:Y:S02]  /*01b0*/  IMAD.U32 R18, RZ, RZ, UR4 ;  /* 0x00000004ff127e24 */ /* 0x000fe4000f8e00ff */
[----:B------:R-:W-:Y:S02]  /*01c0*/  IMAD.MOV.U32 R16, RZ, RZ, R14 ;  /* 0x000000ffff107224 */ /* 0x000fe400078e000e */
[----:B------:R-:W-:-:S07]  /*01d0*/  IMAD.MOV.U32 R15, RZ, RZ, R8 ;  /* 0x000000ffff0f7224 */ /* 0x000fce00078e0008 */
.L_x_40:
[----:B------:R-:W-:-:S04]  /*01e0*/  IMAD.WIDE R12, R17, 0x8, R2 ;  /* 0x00000008110c7825 */ /* 0x000fc800078e0202 */
[----:B------:R-:W-:Y:S02]  /*01f0*/  IMAD.WIDE R10, R17, 0x8, R4 ;  /* 0x00000008110a7825 */ /* 0x000fe400078e0204 */
[----:B------:R-:W2:Y:S04]  /*0200*/  LDG.E.64 R12, desc[UR10][R12.64] ;  /* 0x0000000a0c0c7981 */ /* 0x000ea8000c1e1b00 */
[----:B------:R-:W3:Y:S01]  /*0210*/  LDG.E.64 R10, desc[UR10][R10.64] ;  /* 0x0000000a0a0a7981 */ /* 0x000ee2000c1e1b00 */
[----:B------:R-:W-:Y:S02]  /*0220*/  IMAD.IADD R17, R9, 0x1, R18 ;  /* 0x0000000109117824 */ /* 0x000fe400078e0212 */
[----:B------:R-:W-:-:S03]  /*0230*/  VIADD R18, R18, UR4 ;  /* 0x0000000412127c36 */ /* 0x000fc60008000000 */
[----:B------:R-:W-:Y:S01]  /*0240*/  ISETP.GE.AND P0, PT, R17, UR6, PT ;  /* 0x0000000611007c0c */ /* 0x000fe2000bf06270 */
[----:B--2---:R-:W0:Y:S08]  /*0250*/  F2F.F32.F64 R21, R12 ;  /* 0x0000000c00157310 */ /* 0x004e300000301000 */
[----:B---3--:R-:W1:Y:S01]  /*0260*/  F2F.F32.F64 R19, R10 ;  /* 0x0000000a00137310 */ /* 0x008e620000301000 */
[----:B0-----:R-:W-:-:S02]  /*0270*/  FMNMX R14, R21, R14, PT ;  /* 0x0000000e150e7209 */ /* 0x001fc40003800000 */
[----:B------:R-:W-:Y:S02]  /*0280*/  FMNMX R16, R21, R16, !PT ;  /* 0x0000001015107209 */ /* 0x000fe40007800000 */
[C---:B-1----:R-:W-:Y:S02]  /*0290*/  FMNMX R8, R19.reuse, R8, PT ;  /* 0x0000000813087209 */ /* 0x042fe40003800000 */
[----:B------:R-:W-:Y:S01]  /*02a0*/  FMNMX R15, R19, R15, !PT ;  /* 0x0000000f130f7209 */ /* 0x000fe20007800000 */
[----:B------:R-:W-:Y:S06]  /*02b0*/  @!P0 BRA `(.L_x_40) ;  /* 0xfffffffc00c88947 */ /* 0x000fec000383ffff */
.L_x_39:
[----:B------:R-:W-:Y:S05]  /*02c0*/  BSYNC.RECONVERGENT B0 ;  /* 0x0000000000007941 */ /* 0x000fea0003800200 */
.L_x_38:
[----:B------:R-:W0:Y:S01]  /*02d0*/  S2UR UR7, SR_CgaCtaId ;  /* 0x00000000000779c3 */ /* 0x000e220000008800 */
[----:B------:R-:W-:Y:S01]  /*02e0*/  UMOV UR4, 0x400 ;  /* 0x0000040000047882 */ /* 0x000fe20000000000 */
[----:B------:R-:W-:Y:S01]  /*02f0*/  ISETP.GE.U32.AND P0, PT, R0, 0x2, PT ;  /* 0x000000020000780c */ /* 0x000fe20003f06070 */
[----:B------:R-:W-:Y:S02]  /*0300*/  UIADD3 UR5, UPT, UPT, UR4, 0x400, URZ ;  /* 0x0000040004057890 */ /* 0x000fe4000fffe0ff */
[----:B------:R-:W-:Y:S02]  /*0310*/  UIADD3 UR6, UPT, UPT, UR4, 0x800, URZ ;  /* 0x0000080004067890 */ /* 0x000fe4000fffe0ff */
[----:B0-----:R-:W-:Y:S02]  /*0320*/  ULEA UR8, UR7, UR4, 0x18 ;  /* 0x0000000407087291 */ /* 0x001fe4000f8ec0ff */
[----:B------:R-:W-:Y:S02]  /*0330*/  UIADD3 UR4, UPT, UPT, UR4, 0xc00, URZ ;  /* 0x00000c0004047890 */ /* 0x000fe4000fffe0ff */
[----:B------:R-:W-:-:S02]  /*0340*/  ULEA UR5, UR7, UR5, 0x18 ;  /* 0x0000000507057291 */ /* 0x000fc4000f8ec0ff */
[----:B------:R-:W-:Y:S01]  /*0350*/  ULEA UR6, UR7, UR6, 0x18 ;  /* 0x0000000607067291 */ /* 0x000fe2000f8ec0ff */
[C---:B------:R-:W-:Y:S01]  /*0360*/  LEA R3, R6.reuse, UR8, 0x2 ;  /* 0x0000000806037c11 */ /* 0x040fe2000f8e10ff */
[----:B------:R-:W-:Y:S02]  /*0370*/  ULEA UR4, UR7, UR4, 0x18 ;  /* 0x0000000407047291 */ /* 0x000fe4000f8ec0ff */
[C---:B------:R-:W-:Y:S02]  /*0380*/  LEA R2, R6.reuse, UR5, 0x2 ;  /* 0x0000000506027c11 */ /* 0x040fe4000f8e10ff */
[C---:B------:R-:W-:Y:S01]  /*0390*/  LEA R5, R6.reuse, UR6, 0x2 ;  /* 0x0000000606057c11 */ /* 0x040fe2000f8e10ff */
[----:B------:R0:W-:Y:S01]  /*03a0*/  STS [R3], R8 ;  /* 0x0000000803007388 */ /* 0x0001e20000000800 */
[----:B------:R-:W-:-:S03]  /*03b0*/  LEA R9, R6, UR4, 0x2 ;  /* 0x0000000406097c11 */ /* 0x000fc6000f8e10ff */
[----:B------:R0:W-:Y:S04]  /*03c0*/  STS [R2], R15 ;  /* 0x0000000f02007388 */ /* 0x0001e80000000800 */
[----:B------:R0:W-:Y:S04]  /*03d0*/  STS [R5], R16 ;  /* 0x0000001005007388 */ /* 0x0001e80000000800 */
[----:B------:R0:W-:Y:S01]  /*03e0*/  STS [R9], R14 ;  /* 0x0000000e09007388 */ /* 0x0001e20000000800 */
[----:B------:R-:W-:Y:S06]  /*03f0*/  BAR.SYNC.DEFER_BLOCKING 0x0 ;  /* 0x0000000000007b1d */ /* 0x000fec0000010000 */
[----:B------:R-:W-:Y:S05]  /*0400*/  @!P0 BRA `(.L_x_41) ;  /* 0x0000000000808947 */ /* 0x000fea0003800000 */
[----:B------:R-:W1:Y:S02]  /*0410*/  LDCU UR4, c[0x0][0x390] ;  /* 0x00007200ff0477ac */ /* 0x000e640008000800 */
.L_x_44:
[----:B0-----:R-:W-:Y:S01]  /*0420*/  SHF.R.U32.HI R14, RZ, 0x1, R0 ;  /* 0x00000001ff0e7819 */ /* 0x001fe20000011600 */
[----:B------:R-:W-:Y:S04]  /*0430*/  BSSY.RECONVERGENT B0, `(.L_x_42) ;  /* 0x0000019000007945 */ /* 0x000fe80003800200 */
[----:B------:R-:W-:-:S05]  /*0440*/  IMAD.IADD R4, R7, 0x1, R14 ;  /* 0x0000000107047824 */ /* 0x000fca00078e020e */
[----:B-1----:R-:W-:-:S04]  /*0450*/  ISETP.GE.AND P0, PT, R4, UR4, PT ;  /* 0x0000000404007c0c */ /* 0x002fc8000bf06270 */
[----:B------:R-:W-:-:S13]  /*0460*/  ISETP.GE.U32.OR P0, PT, R6, R14, P0 ;  /* 0x0000000e0600720c */ /* 0x000fda0000706470 */
[----:B------:R-:W-:Y:S05]  /*0470*/  @P0 BRA `(.L_x_43) ;  /* 0x0000000000500947 */ /* 0x000fea0003800000 */
[C---:B------:R-:W-:Y:S01]  /*0480*/  IMAD R8, R14.reuse, 0x4, R3 ;  /* 0x000000040e087824 */ /* 0x040fe200078e0203 */
[----:B------:R-:W-:Y:S01]  /*0490*/  LDS R4, [R3] ;  /* 0x0000000003047984 */ /* 0x000fe20000000800 */
[----:B------:R-:W-:-:S03]  /*04a0*/  IMAD R12, R14, 0x4, R5 ;  /* 0x000000040e0c7824 */ /* 0x000fc600078e0205 */
[----:B------:R0:W1:Y:S02]  /*04b0*/  LDS R11, [R8] ;  /* 0x00000000080b7984 */ /* 0x0000640000000800 */
[----:B0-----:R-:W-:Y:S01]  /*04c0*/  IMAD R8, R14, 0x4, R9 ;  /* 0x000000040e087824 */ /* 0x001fe200078e0209 */
[----:B-1----:R-:W-:Y:S01]  /*04d0*/  FMNMX R4, R4, R11, PT ;  /* 0x0000000b04047209 */ /* 0x002fe20003800000 */
[----:B------:R-:W-:-:S04]  /*04e0*/  IMAD R11, R14, 0x4, R2 ;  /* 0x000000040e0b7824 */ /* 0x000fc800078e0202 */
[----:B------:R-:W-:Y:S04]  /*04f0*/  STS [R3], R4 ;  /* 0x0000000403007388 */ /* 0x000fe80000000800 */
[----:B------:R-:W-:Y:S04]  /*0500*/  LDS R11, [R11] ;  /* 0x000000000b0b7984 */ /* 0x000fe80000000800 */
[----:B------:R-:W0:Y:S02]  /*0510*/  LDS R10, [R2] ;  /* 0x00000000020a7984 */ /* 0x000e240000000800 */
[----:B0-----:R-:W-:-:S05]  /*0520*/  FMNMX R13, R10, R11, !PT ;  /* 0x0000000b0a0d7209 */ /* 0x001fca0007800000 */
[----:B------:R-:W-:Y:S04]  /*0530*/  STS [R2], R13 ;  /* 0x0000000d02007388 */ /* 0x000fe80000000800 */
[----:B------:R-:W-:Y:S04]  /*0540*/  LDS R15, [R12] ;  /* 0x000000000c0f7984 */ /* 0x000fe80000000800 */
[----:B------:R-:W0:Y:S02]  /*0550*/  LDS R10, [R5] ;  /* 0x00000000050a7984 */ /* 0x000e240000000800 */
[----:B0-----:R-:W-:-:S05]  /*0560*/  FMNMX R10, R10, R15, !PT ;  /* 0x0000000f0a0a7209 */ /* 0x001fca0007800000 */
[----:B------:R-:W-:Y:S04]  /*0570*/  STS [R5], R10 ;  /* 0x0000000a05007388 */ /* 0x000fe80000000800 */
[----:B------:R-:W-:Y:S04]  /*0580*/  LDS R15, [R8] ;  /* 0x00000000080f7984 */ /* 0x000fe80000000800 */
[----:B------:R-:W0:Y:S02]  /*0590*/  LDS R4, [R9] ;  /* 0x0000000009047984 */ /* 0x000e240000000800 */
[----:B0-----:R-:W-:-:S05]  /*05a0*/  FMNMX R4, R4, R15, PT ;  /* 0x0000000f04047209 */ /* 0x001fca0003800000 */
[----:B------:R0:W-:Y:S02]  /*05b0*/  STS [R9], R4 ;  /* 0x0000000409007388 */ /* 0x0001e40000000800 */
.L_x_43:
[----:B------:R-:W-:Y:S05]  /*05c0*/  BSYNC.RECONVERGENT B0 ;  /* 0x0000000000007941 */ /* 0x000fea0003800200 */
.L_x_42:
[----:B------:R-:W-:Y:S01]  /*05d0*/  BAR.SYNC.DEFER_BLOCKING 0x0 ;  /* 0x0000000000007b1d */ /* 0x000fe20000010000 */
[----:B------:R-:W-:Y:S01]  /*05e0*/  ISETP.GT.U32.AND P0, PT, R0, 0x3, PT ;  /* 0x000000030000780c */ /* 0x000fe20003f04070 */
[----:B------:R-:W-:-:S12]  /*05f0*/  IMAD.MOV.U32 R0, RZ, RZ, R14 ;  /* 0x000000ffff007224 */ /* 0x000fd800078e000e */
[----:B------:R-:W-:Y:S05]  /*0600*/  @P0 BRA `(.L_x_44) ;  /* 0xfffffffc00840947 */ /* 0x000fea000383ffff */
.L_x_41:
[----:B------:R-:W-:-:S13]  /*0610*/  ISETP.NE.AND P0, PT, R6, RZ, PT ;  /* 0x000000ff0600720c */ /* 0x000fda0003f05270 */
[----:B------:R-:W-:Y:S05]  /*0620*/  @P0 EXIT ;  /* 0x000000000000094d */ /* 0x000fea0003800000 */
[----:B0-----:R-:W0:Y:S01]  /*0630*/  LDC.64 R2, c[0x0][0x3b8] ;  /* 0x0000ee00ff027b82 */ /* 0x001e220000000a00 */
[----:B------:R-:W-:Y:S01]  /*0640*/  BSSY B0, `(.L_x_45) ;  /* 0x0000007000007945 */ /* 0x000fe20003800000 */
[----:B------:R-:W-:-:S07]  /*0650*/  IMAD.MOV.U32 R5, RZ, RZ, 0x1 ;  /* 0x00000001ff057424 */ /* 0x000fce00078e00ff */
.L_x_46:
[----:B------:R-:W-:Y:S01]  /*0660*/  IMAD.MOV.U32 R4, RZ, RZ, RZ ;  /* 0x000000ffff047224 */ /* 0x000fe200078e00ff */
[----:B------:R-:W-:Y:S05]  /*0670*/  YIELD ;  /* 0x0000000000007946 */ /* 0x000fea0003800000 */
[----:B0-----:R-:W2:Y:S02]  /*0680*/  ATOMG.E.CAS.STRONG.GPU PT, R0, [R2], R4, R5 ;  /* 0x00000004020073a9 */ /* 0x001ea400001ee105 */
[----:B--2---:R-:W-:-:S13]  /*0690*/  ISETP.NE.AND P0, PT, R0, RZ, PT ;  /* 0x000000ff0000720c */ /* 0x004fda0003f05270 */
[----:B------:R-:W-:Y:S05]  /*06a0*/  @P0 BRA `(.L_x_46) ;  /* 0xfffffffc00ec0947 */ /* 0x000fea000383ffff */
[----:B------:R-:W-:Y:S05]  /*06b0*/  BSYNC B0 ;  /* 0x0000000000007941 */ /* 0x000fea0003800000 */
.L_x_45:
[----:B------:R-:W0:Y:S01]  /*06c0*/  LDC.64 R4, c[0x0][0x3a8] ;  /* 0x0000ea00ff047b82 */ /* 0x000e220000000a00 */
[----:B------:R-:W-:Y:S06]  /*06d0*/  MEMBAR.SC.GPU ;  /* 0x0000000000007992 */ /* 0x000fec0000002000 */
[----:B------:R-:W-:-:S00]  /*06e0*/  ERRBAR ;  /* 0x00000000000079ab */ /* 0x000fc00000000000 */
[----:B------:R-:W-:Y:S06]  /*06f0*/  CGAERRBAR ;  /* 0x00000000000075ab */ /* 0x000fec0000000000 */
[----:B------:R-:W-:Y:S04]  /*0700*/  CCTL.IVALL ;  /* 0x00000000ff00798f */ /* 0x000fe80002000000 */
[----:B0-----:R-:W2:Y:S01]  /*0710*/  LDG.E.64 R6, desc[UR10][R4.64] ;  /* 0x0000000a04067981 */ /* 0x001ea2000c1e1b00 */
[----:B------:R-:W0:Y:S01]  /*0720*/  S2UR UR5, SR_CgaCtaId ;  /* 0x00000000000579c3 */ /* 0x000e220000008800 */
[----:B------:R-:W-:-:S07]  /*0730*/  UMOV UR4, 0x400 ;  /* 0x0000040000047882 */ /* 0x000fce0000000000 */
[----:B------:R-:W1:Y:S01]  /*0740*/  LDC.64 R10, c[0x0][0x3b0] ;  /* 0x0000ec00ff0a7b82 */ /* 0x000e620000000a00 */
[----:B0-----:R-:W-:-:S09]  /*0750*/  ULEA UR4, UR5, UR4, 0x18 ;  /* 0x0000000405047291 */ /* 0x001fd2000f8ec0ff */
[----:B------:R-:W0:Y:S04]  /*0760*/  LDS R9, [UR4] ;  /* 0x00000004ff097984 */ /* 0x000e280008000800 */
[----:B------:R-:W3:Y:S01]  /*0770*/  LDS R15, [UR4+0x400] ;  /* 0x00040004ff0f7984 */ /* 0x000ee20008000800 */
[----:B------:R-:W4:Y:S03]  /*0780*/  LDC.64 R16, c[0x0][0x398] ;  /* 0x0000e600ff107b82 */ /* 0x000f260000000a00 */
[----:B------:R-:W5:Y:S01]  /*0790*/  LDS R19, [UR4+0x800] ;  /* 0x00080004ff137984 */ /* 0x000f620008000800 */
[----:B--2---:R-:W0:Y:S02]  /*07a0*/  F2F.F32.F64 R6, R6 ;  /* 0x0000000600067310 */ /* 0x004e240000301000 */
[----:B0-----:R-:W-:-:S06]  /*07b0*/  FMNMX R9, R6, R9, PT ;  /* 0x0000000906097209 */ /* 0x001fcc0003800000 */
[----:B------:R-:W0:Y:S02]  /*07c0*/  F2F.F64.F32 R8, R9 ;  /* 0x0000000900087310 */ /* 0x000e240000201800 */
[----:B0-----:R0:W-:Y:S04]  /*07d0*/  STG.E.64 desc[UR10][R4.64], R8 ;  /* 0x0000000804007986 */ /* 0x0011e8000c101b0a */
[----:B-1----:R-:W2:Y:S02]  /*07e0*/  LDG.E.64 R12, desc[UR10][R10.64] ;  /* 0x0000000a0a0c7981 */ /* 0x002ea4000c1e1b00 */
[----:B--2---:R-:W3:Y:S02]  /*07f0*/  F2F.F32.F64 R12, R12 ;  /* 0x0000000c000c7310 */ /* 0x004ee40000301000 */
[----:B---3--:R-:W-:-:S06]  /*0800*/  FMNMX R15, R12, R15, !PT ;  /* 0x0000000f0c0f7209 */ /* 0x008fcc0007800000 */
[----:B------:R-:W1:Y:S02]  /*0810*/  F2F.F64.F32 R14, R15 ;  /* 0x0000000f000e7310 */ /* 0x000e640000201800 */
[----:B-1----:R-:W-:Y:S04]  /*0820*/  STG.E.64 desc[UR10][R10.64], R14 ;  /* 0x0000000e0a007986 */ /* 0x002fe8000c101b0a */
[----:B----4-:R-:W2:Y:S01]  /*0830*/  LDG.E.64 R6, desc[UR10][R16.64] ;  /* 0x0000000a10067981 */ /* 0x010ea2000c1e1b00 */
[----:B0-----:R-:W0:Y:S01]  /*0840*/  LDC.64 R8, c[0x0][0x3a0] ;  /* 0x0000e800ff087b82 */ /* 0x001e220000000a00 */
[----:B--2---:R-:W5:Y:S02]  /*0850*/  F2F.F32.F64 R6, R6 ;  /* 0x0000000600067310 */ /* 0x004f640000301000 */
[----:B-----5:R-:W-:-:S02]  /*0860*/  FMNMX R4, R6, R19, !PT ;  /* 0x0000001306047209 */ /* 0x020fc40007800000 */
[----:B------:R-:W1:Y:S04]  /*0870*/  LDS R19, [UR4+0xc00] ;  /* 0x000c0004ff137984 */ /* 0x000e680008000800 */
[----:B------:R-:W2:Y:S02]  /*0880*/  F2F.F64.F32 R4, R4 ;  /* 0x0000000400047310 */ /* 0x000ea40000201800 */
[----:B--2---:R-:W-:Y:S04]  /*0890*/  STG.E.64 desc[UR10][R16.64], R4 ;  /* 0x0000000410007986 */ /* 0x004fe8000c101b0a */
[----:B0-----:R-:W2:Y:S02]  /*08a0*/  LDG.E.64 R12, desc[UR10][R8.64] ;  /* 0x0000000a080c7981 */ /* 0x001ea4000c1e1b00 */
[----:B--2---:R-:W1:Y:S02]  /*08b0*/  F2F.F32.F64 R12, R12 ;  /* 0x0000000c000c7310 */ /* 0x004e640000301000 */
[----:B-1----:R-:W-:-:S06]  /*08c0*/  FMNMX R10, R12, R19, PT ;  /* 0x000000130c0a7209 */ /* 0x002fcc0003800000 */
[----:B------:R-:W0:Y:S02]  /*08d0*/  F2F.F64.F32 R10, R10 ;  /* 0x0000000a000a7310 */ /* 0x000e240000201800 */
[----:B0-----:R-:W-:Y:S04]  /*08e0*/  STG.E.64 desc[UR10][R8.64], R10 ;  /* 0x0000000a08007986 */ /* 0x001fe8000c101b0a */
[----:B------:R-:W-:Y:S01]  /*08f0*/  ATOMG.E.EXCH.STRONG.GPU PT, RZ, desc[UR10][R2.64], RZ ;  /* 0x800000ff02ff79a8 */ /* 0x000fe2000c1ef10a */
[----:B------:R-:W-:Y:S05]  /*0900*/  EXIT ;  /* 0x000000000000794d */ /* 0x000fea0003800000 */
.L_x_47:
        /* <DEDUP_REMOVED lines=15> */
.L_x_126:


//--------------------- .text._Z15initialPositionPdS_S_S_S_S_ --------------------------
	.section	.text._Z15initialPositionPdS_S_S_S_S_,"ax",@progbits
	.align	128
        .global         _Z15initialPositionPdS_S_S_S_S_
        .type           _Z15initialPositionPdS_S_S_S_S_,@function
        .size           _Z15initialPositionPdS_S_S_S_S_,(.L_x_127 - _Z15initialPositionPdS_S_S_S_S_)
        .other          _Z15initialPositionPdS_S_S_S_S_,@"STO_CUDA_ENTRY STV_DEFAULT"
_Z15initialPositionPdS_S_S_S_S_:
.text._Z15initialPositionPdS_S_S_S_S_:
[----:B------:R-:W-:Y:S08]  /*0000*/  LDC R1, c[0x0][0x37c] ;  /* 0x0000df00ff017b82 */ /* 0x000ff00000000800 */
[----:B------:R-:W0:Y:S01]  /*0010*/  LDC.64 R2, c[0x0][0x3a8] ;  /* 0x0000ea00ff027b82 */ /* 0x000e220000000a00 */
[----:B------:R-:W0:Y:S02]  /*0020*/  LDCU.64 UR4, c[0x0][0x358] ;  /* 0x00006b00ff0477ac */ /* 0x000e240008000a00 */
[----:B0-----:R-:W2:Y:S05]  /*0030*/  LDG.E.64 R2, desc[UR4][R2.64] ;  /* 0x0000000402027981 */ /* 0x001eaa000c1e1b00 */
[----:B------:R-:W2:Y:S08]  /*0040*/  LDC.64 R4, c[0x0][0x380] ;  /* 0x0000e000ff047b82 */ /* 0x000eb00000000a00 */
[----:B------:R-:W0:Y:S08]  /*0050*/  LDC.64 R6, c[0x0][0x388] ;  /* 0x0000e200ff067b82 */ /* 0x000e300000000a00 */
[----:B------:R-:W1:Y:S01]  /*0060*/  LDC.64 R8, c[0x0][0x3a0] ;  /* 0x0000e800ff087b82 */ /* 0x000e620000000a00 */
[----:B--2---:R-:W-:Y:S04]  /*0070*/  STG.E.64 desc[UR4][R4.64], R2 ;  /* 0x0000000204007986 */ /* 0x004fe8000c101b04 */
[----:B0-----:R-:W-:Y:S04]  /*0080*/  STG.E.64 desc[UR4][R6.64], R2 ;  /* 0x0000000206007986 */ /* 0x001fe8000c101b04 */
[----:B-1----:R-:W2:Y:S01]  /*0090*/  LDG.E.64 R8, desc[UR4][R8.64] ;  /* 0x0000000408087981 */ /* 0x002ea2000c1e1b00 */
[----:B------:R-:W2:Y:S08]  /*00a0*/  LDC.64 R10, c[0x0][0x390] ;  /* 0x0000e400ff0a7b82 */ /* 0x000eb00000000a00 */
[----:B------:R-:W0:Y:S01]  /*00b0*/  LDC.64 R12, c[0x0][0x398] ;  /* 0x0000e600ff0c7b82 */ /* 0x000e220000000a00 */
[----:B--2---:R-:W-:Y:S04]  /*00c0*/  STG.E.64 desc[UR4][R10.64], R8 ;  /* 0x000000080a007986 */ /* 0x004fe8000c101b04 */
[----:B0-----:R-:W-:Y:S01]  /*00d0*/  STG.E.64 desc[UR4][R12.64], R8 ;  /* 0x000000080c007986 */ /* 0x001fe2000c101b04 */
[----:B------:R-:W-:Y:S05]  /*00e0*/  EXIT ;  /* 0x000000000000794d */ /* 0x000fea0003800000 */
.L_x_48:
        /* <DEDUP_REMOVED lines=9> */
.L_x_127:


//--------------------- .text._Z14calculateForcePiPdS0_S0_iiS0_S0_S0_S0_ --------------------------
	.section	.text._Z14calculateForcePiPdS0_S0_iiS0_S0_S0_S0_,"ax",@progbits
	.align	128
        .global         _Z14calculateForcePiPdS0_S0_iiS0_S0_S0_S0_
        .type           _Z14calculateForcePiPdS0_S0_iiS0_S0_S0_S0_,@function
        .size           _Z14calculateForcePiPdS0_S0_iiS0_S0_S0_S0_,(.L_x_118 - _Z14calculateForcePiPdS0_S0_iiS0_S0_S0_S0_)
        .other          _Z14calculateForcePiPdS0_S0_iiS0_S0_S0_S0_,@"STO_CUDA_ENTRY STV_DEFAULT"
_Z14calculateForcePiPdS0_S0_iiS0_S0_S0_S0_:
.text._Z14calculateForcePiPdS0_S0_iiS0_S0_S0_S0_:
        /* <DEDUP_REMOVED lines=8> */
[----:B------:R-:W0:Y:S01]  /*0080*/  LDC R7, c[0x0][0x3a0] ;  /* 0x0000e800ff077b82 */ /* 0x000e220000000800 */
[----:B------:R-:W1:Y:S07]  /*0090*/  LDCU.64 UR4, c[0x0][0x358] ;  /* 0x00006b00ff0477ac */ /* 0x000e6e0008000a00 */
[----:B------:R-:W0:Y:S08]  /*00a0*/  LDC.64 R20, c[0x0][0x388] ;  /* 0x0000e200ff147b82 */ /* 0x000e300000000a00 */
[----:B------:R-:W2:Y:S08]  /*00b0*/  LDC.64 R14, c[0x0][0x390] ;  /* 0x0000e400ff0e7b82 */ /* 0x000eb00000000a00 */
[----:B------:R-:W3:Y:S08]  /*00c0*/  LDC.64 R24, c[0x0][0x398] ;  /* 0x0000e600ff187b82 */ /* 0x000ef00000000a00 */
[----:B------:R-:W4:Y:S01]  /*00d0*/  LDC.64 R2, c[0x0][0x3c0] ;  /* 0x0000f000ff027b82 */ /* 0x000f220000000a00 */
[----:B0-----:R-:W-:-:S04]  /*00e0*/  IMAD.WIDE R6, R7, 0x8, R20 ;  /* 0x0000000807067825 */ /* 0x001fc800078e0214 */
[C---:B------:R-:W-:Y:S02]  /*00f0*/  IMAD.WIDE R20, R9.reuse, 0x8, R20 ;  /* 0x0000000809147825 */ /* 0x040fe400078e0214 */
[----:B-1----:R-:W3:Y:S01]  /*0100*/  LDG.E.64 R6, desc[UR4][R6.64] ;  /* 0x0000000406067981 */ /* 0x002ee2000c1e1b00 */
[----:B------:R-:W0:Y:S03]  /*0110*/  LDC.64 R4, c[0x0][0x3b8] ;  /* 0x0000ee00ff047b82 */ /* 0x000e260000000a00 */
[----:B------:R-:W3:Y:S05]  /*0120*/  LDG.E.64 R20, desc[UR4][R20.64] ;  /* 0x0000000414147981 */ /* 0x000eea000c1e1b00 */
[----:B------:R-:W1:Y:S08]  /*0130*/  LDC.64 R18, c[0x0][0x3a8] ;  /* 0x0000ea00ff127b82 */ /* 0x000e700000000a00 */
[----:B------:R-:W1:Y:S01]  /*0140*/  LDC.64 R16, c[0x0][0x3b0] ;  /* 0x0000ec00ff107b82 */ /* 0x000e620000000a00 */
[C---:B--2---:R-:W-:Y:S01]  /*0150*/  IMAD.WIDE R14, R9.reuse, 0x8, R14 ;  /* 0x00000008090e7825 */ /* 0x044fe200078e020e */
[----:B----4-:R-:W2:Y:S03]  /*0160*/  LDG.E.64 R2, desc[UR4][R2.64] ;  /* 0x0000000402027981 */ /* 0x010ea6000c1e1b00 */
[----:B---3--:R-:W-:-:S02]  /*0170*/  IMAD.WIDE R24, R9, 0x8, R24 ;  /* 0x0000000809187825 */ /* 0x008fc400078e0218 */
[----:B------:R-:W5:Y:S04]  /*0180*/  LDG.E.64 R14, desc[UR4][R14.64] ;  /* 0x000000040e0e7981 */ /* 0x000f68000c1e1b00 */
[----:B0-----:R-:W2:Y:S04]  /*0190*/  LDG.E.64 R4, desc[UR4][R4.64] ;  /* 0x0000000404047981 */ /* 0x001ea8000c1e1b00 */
[----:B------:R-:W5:Y:S01]  /*01a0*/  LDG.E.64 R24, desc[UR4][R24.64] ;  /* 0x0000000418187981 */ /* 0x000f62000c1e1b00 */
[----:B-1----:R-:W-:-:S05]  /*01b0*/  IMAD.WIDE R18, R9, 0x8, R18 ;  /* 0x0000000809127825 */ /* 0x002fca00078e0212 */
[----:B------:R0:W5:Y:S01]  /*01c0*/  LDG.E.64 R12, desc[UR4][R18.64] ;  /* 0x00000004120c7981 */ /* 0x000162000c1e1b00 */
[----:B------:R-:W-:-:S05]  /*01d0*/  IMAD.WIDE R16, R9, 0x8, R16 ;  /* 0x0000000809107825 */ /* 0x000fca00078e0210 */
[----:B------:R0:W5:Y:S01]  /*01e0*/  LDG.E.64 R10, desc[UR4][R16.64] ;  /* 0x00000004100a7981 */ /* 0x000162000c1e1b00 */
[----:B------:R-:W1:Y:S01]  /*01f0*/  LDCU UR6, c[0x0][0x3a0] ;  /* 0x00007400ff0677ac */ /* 0x000e620008000800 */
[----:B------:R-:W-:Y:S01]  /*0200*/  BSSY.RECONVERGENT B0, `(.L_x_49) ;  /* 0x000000a000007945 */ /* 0x000fe20003800200 */
[----:B------:R-:W-:Y:S01]  /*0210*/  IMAD.MOV.U32 R44, RZ, RZ, RZ ;  /* 0x000000ffff2c7224 */ /* 0x000fe200078e00ff */
[----:B------:R-:W-:Y:S01]  /*0220*/  MOV R0, 0x2a0 ;  /* 0x000002a000007802 */ /* 0x000fe20000000f00 */
[----:B------:R-:W-:Y:S01]  /*0230*/  IMAD.MOV.U32 R43, RZ, RZ, 0x40000000 ;  /* 0x40000000ff2b7424 */ /* 0x000fe200078e00ff */
[----:B------:R-:W-:-:S08]  /*0240*/  DADD R22, R20, -R6 ;  /* 0x0000000014167229 */ /* 0x000fd00000000806 */
[----:B------:R-:W-:-:S10]  /*0250*/  DADD R28, -RZ, |R22| ;  /* 0x00000000ff1c7229 */ /* 0x000fd40000000516 */
[----:B------:R-:W-:Y:S01]  /*0260*/  IMAD.MOV.U32 R45, RZ, RZ, R29 ;  /* 0x000000ffff2d7224 */ /* 0x000fe200078e001d */
[----:B--2---:R-:W-:Y:S01]  /*0270*/  DADD R8, R2, -R4 ;  /* 0x0000000002087229 */ /* 0x004fe20000000804 */
[----:B01----:R-:W-:-:S10]  /*0280*/  IMAD.U32 R2, RZ, RZ, UR6 ;  /* 0x00000006ff027e24 */ /* 0x003fd4000f8e00ff */
[----:B-----5:R-:W-:Y:S05]  /*0290*/  CALL.REL.NOINC `($_Z14calculateForcePiPdS0_S0_iiS0_S0_S0_S0_$__internal_accurate_pow) ;  /* 0x0000002000ec7944 */ /* 0x020fea0003c00000 */
[----:B------:R-:W-:Y:S05]  /*02a0*/  BSYNC.RECONVERGENT B0 ;  /* 0x0000000000007941 */ /* 0x000fea0003800200 */
.L_x_49:
[----:B------:R-:W0:Y:S08]  /*02b0*/  LDC R3, c[0x0][0x3a0] ;  /* 0x0000e800ff037b82 */ /* 0x000e300000000800 */
[----:B------:R-:W0:Y:S02]  /*02c0*/  LDC.64 R30, c[0x0][0x390] ;  /* 0x0000e400ff1e7b82 */ /* 0x000e240000000a00 */
[----:B0-----:R-:W-:-:S05]  /*02d0*/  IMAD.WIDE R30, R3, 0x8, R30 ;  /* 0x00000008031e7825 */ /* 0x001fca00078e021e */
[----:B------:R-:W2:Y:S01]  /*02e0*/  LDG.E.64 R4, desc[UR4][R30.64] ;  /* 0x000000041e047981 */ /* 0x000ea2000c1e1b00 */
[C---:B------:R-:W-:Y:S01]  /*02f0*/  DADD R6, R22.reuse, 2 ;  /* 0x4000000016067429 */ /* 0x040fe20000000000 */
[----:B------:R-:W-:Y:S01]  /*0300*/  BSSY.RECONVERGENT B0, `(.L_x_50) ;  /* 0x0000011000007945 */ /* 0x000fe20003800200 */
[----:B------:R-:W-:-:S08]  /*0310*/  DSETP.NEU.AND P0, PT, R22, RZ, PT ;  /* 0x000000ff1600722a */ /* 0x000fd00003f0d000 */
[----:B------:R-:W-:Y:S01]  /*0320*/  LOP3.LUT R6, R7, 0x7ff00000, RZ, 0xc0, !PT ;  /* 0x7ff0000007067812 */ /* 0x000fe200078ec0ff */
[----:B------:R-:W-:-:S03]  /*0330*/  IMAD.MOV.U32 R7, RZ, RZ, R27 ;  /* 0x000000ffff077224 */ /* 0x000fc600078e001b */
[----:B------:R-:W-:Y:S01]  /*0340*/  ISETP.NE.AND P1, PT, R6, 0x7ff00000, PT ;  /* 0x7ff000000600780c */ /* 0x000fe20003f25270 */
[----:B------:R-:W-:Y:S01]  /*0350*/  IMAD.MOV.U32 R6, RZ, RZ, R26 ;  /* 0x000000ffff067224 */ /* 0x000fe200078e001a */
[----:B------:R-:W-:Y:S01]  /*0360*/  @!P0 CS2R R6, SRZ ;  /* 0x0000000000068805 */ /* 0x000fe2000001ff00 */
[----:B--2---:R-:W-:-:S08]  /*0370*/  DADD R4, R14, -R4 ;  /* 0x000000000e047229 */ /* 0x004fd00000000804 */
[----:B------:R-:W-:-:S10]  /*0380*/  DADD R28, -RZ, |R4| ;  /* 0x00000000ff1c7229 */ /* 0x000fd40000000504 */
[----:B------:R-:W-:Y:S01]  /*0390*/  MOV R45, R29 ;  /* 0x0000001d002d7202 */ /* 0x000fe20000000f00 */
[----:B------:R-:W-:Y:S06]  /*03a0*/  @P1 BRA `(.L_x_51) ;  /* 0x0000000000181947 */ /* 0x000fec0003800000 */
[----:B------:R-:W-:-:S14]  /*03b0*/  DSETP.NAN.AND P0, PT, R22, R22, PT ;  /* 0x000000161600722a */ /* 0x000fdc0003f08000 */
[----:B------:R-:W-:Y:S01]  /*03c0*/  @P0 DADD R6, R22, 2 ;  /* 0x4000000016060429 */ /* 0x000fe20000000000 */
[----:B------:R-:W-:Y:S10]  /*03d0*/  @P0 BRA `(.L_x_51) ;  /* 0x00000000000c0947 */ /* 0x000ff40003800000 */
[----:B------:R-:W-:-:S14]  /*03e0*/  DSETP.NEU.AND P0, PT, |R22|, +INF , PT ;  /* 0x7ff000001600742a */ /* 0x000fdc0003f0d200 */
[----:B------:R-:W-:Y:S02]  /*03f0*/  @!P0 IMAD.MOV.U32 R6, RZ, RZ, 0x0 ;  /* 0x00000000ff068424 */ /* 0x000fe400078e00ff */
[----:B------:R-:W-:-:S07]  /*0400*/  @!P0 IMAD.MOV.U32 R7, RZ, RZ, 0x7ff00000 ;  /* 0x7ff00000ff078424 */ /* 0x000fce00078e00ff */
.L_x_51:
[----:B------:R-:W-:Y:S05]  /*0410*/  BSYNC.RECONVERGENT B0 ;  /* 0x0000000000007941 */ /* 0x000fea0003800200 */
.L_x_50:
[----:B------:R-:W-:Y:S01]  /*0420*/  BSSY.RECONVERGENT B0, `(.L_x_52) ;  /* 0x0000005000007945 */ /* 0x000fe20003800200 */
[----:B------:R-:W-:Y:S01]  /*0430*/  MOV R44, RZ ;  /* 0x000000ff002c7202 */ /* 0x000fe20000000f00 */
[----:B------:R-:W-:Y:S01]  /*0440*/  IMAD.MOV.U32 R43, RZ, RZ, 0x40000000 ;  /* 0x40000000ff2b7424 */ /* 0x000fe200078e00ff */
[----:B------:R-:W-:-:S07]  /*0450*/  MOV R0, 0x470 ;  /* 0x0000047000007802 */ /* 0x000fce0000000f00 */
[----:B------:R-:W-:Y:S05]  /*0460*/  CALL.REL.NOINC `($_Z14calculateForcePiPdS0_S0_iiS0_S0_S0_S0_$__internal_accurate_pow) ;  /* 0x0000002000787944 */ /* 0x000fea0003c00000 */
[----:B------:R-:W-:Y:S05]  /*0470*/  BSYNC.RECONVERGENT B0 ;  /* 0x0000000000007941 */ /* 0x000fea0003800200 */
.L_x_52:
[C---:B------:R-:W-:Y:S01]  /*0480*/  DADD R28, R4.reuse, 2 ;  /* 0x40000000041c7429 */ /* 0x040fe20000000000 */
[----:B------:R-:W-:Y:S01]  /*0490*/  BSSY.RECONVERGENT B0, `(.L_x_53) ;  /* 0x0000010000007945 */ /* 0x000fe20003800200 */
[----:B------:R-:W-:Y:S02]  /*04a0*/  DSETP.NEU.AND P1, PT, R4, RZ, PT ;  /* 0x000000ff0400722a */ /* 0x000fe40003f2d000 */
[----:B------:R-:W-:Y:S02]  /*04b0*/  DSETP.NEU.AND P3, PT, R22, 1, PT ;  /* 0x3ff000001600742a */ /* 0x000fe40003f6d000 */
[----:B------:R-:W-:-:S04]  /*04c0*/  DSETP.NEU.AND P0, PT, R4, 1, PT ;  /* 0x3ff000000400742a */ /* 0x000fc80003f0d000 */
[----:B------:R-:W-:Y:S02]  /*04d0*/  LOP3.LUT R28, R29, 0x7ff00000, RZ, 0xc0, !PT ;  /* 0x7ff000001d1c7812 */ /* 0x000fe400078ec0ff */
[----:B------:R-:W-:Y:S02]  /*04e0*/  FSEL R6, R6, RZ, P3 ;  /* 0x000000ff06067208 */ /* 0x000fe40001800000 */
[----:B------:R-:W-:Y:S02]  /*04f0*/  ISETP.NE.AND P2, PT, R28, 0x7ff00000, PT ;  /* 0x7ff000001c00780c */ /* 0x000fe40003f45270 */
[----:B------:R-:W-:Y:S02]  /*0500*/  FSEL R7, R7, 1.875, P3 ;  /* 0x3ff0000007077808 */ /* 0x000fe40001800000 */
[----:B------:R-:W-:-:S09]  /*0510*/  @!P1 CS2R R26, SRZ ;  /* 0x00000000001a9805 */ /* 0x000fd2000001ff00 */
[----:B------:R-:W-:Y:S05]  /*0520*/  @P2 BRA `(.L_x_54) ;  /* 0x0000000000182947 */ /* 0x000fea0003800000 */
[----:B------:R-:W-:-:S14]  /*0530*/  DSETP.NAN.AND P1, PT, R4, R4, PT ;  /* 0x000000040400722a */ /* 0x000fdc0003f28000 */
[----:B------:R-:W-:Y:S01]  /*0540*/  @P1 DADD R26, R4, 2 ;  /* 0x40000000041a1429 */ /* 0x000fe20000000000 */
[----:B------:R-:W-:Y:S10]  /*0550*/  @P1 BRA `(.L_x_54) ;  /* 0x00000000000c1947 */ /* 0x000ff40003800000 */
[----:B------:R-:W-:-:S14]  /*0560*/  DSETP.NEU.AND P1, PT, |R4|, +INF , PT ;  /* 0x7ff000000400742a */ /* 0x000fdc0003f2d200 */
[----:B------:R-:W-:Y:S02]  /*0570*/  @!P1 IMAD.MOV.U32 R26, RZ, RZ, 0x0 ;  /* 0x00000000ff1a9424 */ /* 0x000fe400078e00ff */
[----:B------:R-:W-:-:S07]  /*0580*/  @!P1 IMAD.MOV.U32 R27, RZ, RZ, 0x7ff00000 ;  /* 0x7ff00000ff1b9424 */ /* 0x000fce00078e00ff */
.L_x_54:
[----:B------:R-:W-:Y:S05]  /*0590*/  BSYNC.RECONVERGENT B0 ;  /* 0x0000000000007941 */ /* 0x000fea0003800200 */
.L_x_53:
[----:B------:R-:W-:Y:S01]  /*05a0*/  FSEL R26, R26, RZ, P0 ;  /* 0x000000ff1a1a7208 */ /* 0x000fe20000000000 */
[----:B------:R-:W-:Y:S01]  /*05b0*/  BSSY.RECONVERGENT B0, `(.L_x_55) ;  /* 0x0000011000007945 */ /* 0x000fe20003800200 */
[----:B------:R-:W-:-:S06]  /*05c0*/  FSEL R27, R27, 1.875, P0 ;  /* 0x3ff000001b1b7808 */ /* 0x000fcc0000000000 */
[----:B------:R-:W-:-:S10]  /*05d0*/  DADD R6, R6, R26 ;  /* 0x0000000006067229 */ /* 0x000fd4000000001a */
[----:B------:R-:W0:Y:S02]  /*05e0*/  F2F.F32.F64 R7, R6 ;  /* 0x0000000600077310 */ /* 0x000e240000301000 */
[----:B0-----:R-:W-:-:S06]  /*05f0*/  VIADD R0, R7, 0xf3000000 ;  /* 0xf300000007007836 */ /* 0x001fcc0000000000 */
[----:B------:R0:W1:Y:S01]  /*0600*/  MUFU.RSQ R26, R7 ;  /* 0x00000007001a7308 */ /* 0x0000620000001400 */
[----:B------:R-:W-:-:S13]  /*0610*/  ISETP.GT.U32.AND P0, PT, R0, 0x727fffff, PT ;  /* 0x727fffff0000780c */ /* 0x000fda0003f04070 */
[----:B0-----:R-:W-:Y:S05]  /*0620*/  @!P0 BRA `(.L_x_56) ;  /* 0x0000000000148947 */ /* 0x001fea0003800000 */
[----:B------:R-:W-:Y:S02]  /*0630*/  MOV R0, R7 ;  /* 0x0000000700007202 */ /* 0x000fe40000000f00 */
[----:B------:R-:W-:-:S07]  /*0640*/  MOV R31, 0x660 ;  /* 0x00000660001f7802 */ /* 0x000fce0000000f00 */
[----:B-1----:R-:W-:Y:S05]  /*0650*/  CALL.REL.NOINC `($__internal_2_$__cuda_sm20_sqrt_rn_f32_slowpath) ;  /* 0x0000001c00a07944 */ /* 0x002fea0003c00000 */
[----:B------:R-:W-:Y:S01]  /*0660*/  IMAD.MOV.U32 R6, RZ, RZ, R42 ;  /* 0x000000ffff067224 */ /* 0x000fe200078e002a */
[----:B------:R-:W-:Y:S06]  /*0670*/  BRA `(.L_x_57) ;  /* 0x0000000000107947 */ /* 0x000fec0003800000 */
.L_x_56:
[----:B-1----:R-:W-:Y:S01]  /*0680*/  FMUL.FTZ R6, R7, R26 ;  /* 0x0000001a07067220 */ /* 0x002fe20000410000 */
[----:B------:R-:W-:-:S03]  /*0690*/  FMUL.FTZ R0, R26, 0.5 ;  /* 0x3f0000001a007820 */ /* 0x000fc60000410000 */
[----:B------:R-:W-:-:S04]  /*06a0*/  FFMA R3, -R6, R6, R7 ;  /* 0x0000000606037223 */ /* 0x000fc80000000107 */
[----:B------:R-:W-:-:S07]  /*06b0*/  FFMA R6, R3, R0, R6 ;  /* 0x0000000003067223 */ /* 0x000fce0000000006 */
.L_x_57:
[----:B------:R-:W-:Y:S05]  /*06c0*/  BSYNC.RECONVERGENT B0 ;  /* 0x0000000000007941 */ /* 0x000fea0003800200 */
.L_x_55:
[----:B------:R-:W-:-:S13]  /*06d0*/  FSETP.NEU.AND P0, PT, R6, RZ, PT ;  /* 0x000000ff0600720b */ /* 0x000fda0003f0d000 */
[----:B------:R-:W-:Y:S05]  /*06e0*/  @!P0 EXIT ;  /* 0x000000000000894d */ /* 0x000fea0003800000 */
[----:B------:R-:W0:Y:S01]  /*06f0*/  F2F.F64.F32 R6, R6 ;  /* 0x0000000600067310 */ /* 0x000e220000201800 */
[----:B------:R-:W-:Y:S01]  /*0700*/  IMAD.MOV.U32 R26, RZ, RZ, 0x1 ;  /* 0x00000001ff1a7424 */ /* 0x000fe200078e00ff */
[----:B------:R-:W-:Y:S01]  /*0710*/  FSETP.GEU.AND P1, PT, |R9|, 6.5827683646048100446e-37, PT ;  /* 0x036000000900780b */ /* 0x000fe20003f2e200 */
[----:B------:R-:W-:Y:S05]  /*0720*/  BSSY.RECONVERGENT B0, `(.L_x_58) ;  /* 0x0000015000007945 */ /* 0x000fea0003800200 */
[----:B0-----:R-:W0:Y:S02]  /*0730*/  MUFU.RCP64H R27, R7 ;  /* 0x00000007001b7308 */ /* 0x001e240000001800 */
[----:B0-----:R-:W-:-:S08]  /*0740*/  DFMA R28, -R6, R26, 1 ;  /* 0x3ff00000061c742b */ /* 0x001fd0000000011a */
[----:B------:R-:W-:-:S08]  /*0750*/  DFMA R28, R28, R28, R28 ;  /* 0x0000001c1c1c722b */ /* 0x000fd0000000001c */
[----:B------:R-:W-:-:S08]  /*0760*/  DFMA R28, R26, R28, R26 ;  /* 0x0000001c1a1c722b */ /* 0x000fd0000000001a */
[----:B------:R-:W-:-:S08]  /*0770*/  DFMA R26, -R6, R28, 1 ;  /* 0x3ff00000061a742b */ /* 0x000fd0000000011c */
[----:B------:R-:W-:-:S08]  /*0780*/  DFMA R26, R28, R26, R28 ;  /* 0x0000001a1c1a722b */ /* 0x000fd0000000001c */
[----:B------:R-:W-:-:S08]  /*0790*/  DMUL R28, R8, R26 ;  /* 0x0000001a081c7228 */ /* 0x000fd00000000000 */
[----:B------:R-:W-:-:S08]  /*07a0*/  DFMA R30, -R6, R28, R8 ;  /* 0x0000001c061e722b */ /* 0x000fd00000000108 */
[----:B------:R-:W-:-:S10]  /*07b0*/  DFMA R26, R26, R30, R28 ;  /* 0x0000001e1a1a722b */ /* 0x000fd4000000001c */
[----:B------:R-:W-:-:S05]  /*07c0*/  FFMA R0, RZ, R7, R27 ;  /* 0x00000007ff007223 */ /* 0x000fca000000001b */
[----:B------:R-:W-:-:S13]  /*07d0*/  FSETP.GT.AND P0, PT, |R0|, 1.469367938527859385e-39, PT ;  /* 0x001000000000780b */ /* 0x000fda0003f04200 */
[----:B------:R-:W-:Y:S05]  /*07e0*/  @P0 BRA P1, `(.L_x_59) ;  /* 0x0000000000200947 */ /* 0x000fea0000800000 */
[----:B------:R-:W-:Y:S01]  /*07f0*/  IMAD.MOV.U32 R28, RZ, RZ, R8 ;  /* 0x000000ffff1c7224 */ /* 0x000fe200078e0008 */
[----:B------:R-:W-:Y:S01]  /*0800*/  MOV R26, R6 ;  /* 0x00000006001a7202 */ /* 0x000fe20000000f00 */
[----:B------:R-:W-:Y:S01]  /*0810*/  IMAD.MOV.U32 R29, RZ, RZ, R9 ;  /* 0x000000ffff1d7224 */ /* 0x000fe200078e0009 */
[----:B------:R-:W-:Y:S01]  /*0820*/  MOV R0, 0x850 ;  /* 0x0000085000007802 */ /* 0x000fe20000000f00 */
[----:B------:R-:W-:-:S07]  /*0830*/  IMAD.MOV.U32 R27, RZ, RZ, R7 ;  /* 0x000000ffff1b7224 */ /* 0x000fce00078e0007 */
[----:B------:R-:W-:Y:S05]  /*0840*/  CALL.REL.NOINC `($__internal_1_$__cuda_sm20_div_rn_f64_full) ;  /* 0x0000001400b07944 */ /* 0x000fea0003c00000 */
[----:B------:R-:W-:Y:S02]  /*0850*/  IMAD.MOV.U32 R26, RZ, RZ, R28 ;  /* 0x000000ffff1a7224 */ /* 0x000fe400078e001c */
[----:B------:R-:W-:-:S07]  /*0860*/  IMAD.MOV.U32 R27, RZ, RZ, R29 ;  /* 0x000000ffff1b7224 */ /* 0x000fce00078e001d */
.L_x_59:
[----:B------:R-:W-:Y:S05]  /*0870*/  BSYNC.RECONVERGENT B0 ;  /* 0x0000000000007941 */ /* 0x000fea0003800200 */
.L_x_58:
[----:B------:R-:W-:Y:S01]  /*0880*/  UMOV UR6, 0x33333333 ;  /* 0x3333333300067882 */ /* 0x000fe20000000000 */
[----:B------:R-:W-:Y:S02]  /*0890*/  UMOV UR7, 0x3ff33333 ;  /* 0x3ff3333300077882 */ /* 0x000fe40000000000 */
[----:B------:R-:W-:-:S14]  /*08a0*/  DSETP.GEU.AND P0, PT, R26, UR6, PT ;  /* 0x000000061a007e2a */ /* 0x000fdc000bf0e000 */
[----:B------:R-:W-:Y:S05]  /*08b0*/  @!P0 BRA `(.L_x_60) ;  /* 0x0000001400088947 */ /* 0x000fea0003800000 */
[----:B------:R-:W0:Y:S02]  /*08c0*/  LDCU UR6, c[0x0][0x3a0] ;  /* 0x00007400ff0677ac */ /* 0x000e240008000800 */
[----:B0-----:R-:W-:-:S09]  /*08d0*/  UISETP.NE.AND UP0, UPT, UR6, -0x1, UPT ;  /* 0xffffffff0600788c */ /* 0x001fd2000bf05270 */
[----:B------:R-:W-:Y:S05]  /*08e0*/  BRA.U !UP0, `(.L_x_61) ;  /* 0x0000001108f07547 */ /* 0x000fea000b800000 */
[----:B------:R-:W0:Y:S01]  /*08f0*/  LDCU UR8, c[0x0][0x3a0] ;  /* 0x00007400ff0877ac */ /* 0x000e220008000800 */
[----:B------:R-:W-:Y:S01]  /*0900*/  BSSY.RECONVERGENT B1, `(.L_x_61) ;  /* 0x000013a000017945 */ /* 0x000fe20003800200 */
[----:B------:R-:W-:Y:S01]  /*0910*/  IMAD.MOV.U32 R3, RZ, RZ, RZ ;  /* 0x000000ffff037224 */ /* 0x000fe200078e00ff */
[----:B------:R-:W-:Y:S01]  /*0920*/  UMOV UR6, 0x222c163e ;  /* 0x222c163e00067882 */ /* 0x000fe20000000000 */
[----:B------:R-:W-:Y:S02]  /*0930*/  UMOV UR7, 0x3dd2584c ;  /* 0x3dd2584c00077882 */ /* 0x000fe40000000000 */
[----:B------:R-:W-:Y:S01]  /*0940*/  DMUL R6, R24, UR6 ;  /* 0x0000000618067c28 */ /* 0x000fe20008000000 */
[----:B0-----:R-:W-:-:S10]  /*0950*/  MOV R29, UR8 ;  /* 0x00000008001d7c02 */ /* 0x001fd40008000f00 */
.L_x_95:
[----:B------:R-:W-:Y:S01]  /*0960*/  ISETP.NE.AND P0, PT, R2, R29, PT ;  /* 0x0000001d0200720c */ /* 0x000fe20003f05270 */
[----:B------:R-:W-:Y:S01]  /*0970*/  BSSY.RELIABLE B0, `(.L_x_62) ;  /* 0x0000130000007945 */ /* 0x000fe20003800100 */
[----:B-1----:R-:W-:Y:S02]  /*0980*/  IMAD.MOV.U32 R26, RZ, RZ, R29 ;  /* 0x000000ffff1a7224 */ /* 0x002fe400078e001d */
[----:B------:R-:W-:-:S09]  /*0990*/  IMAD.MOV.U32 R4, RZ, RZ, R3 ;  /* 0x000000ffff047224 */ /* 0x000fd200078e0003 */
[----:B0-23--:R-:W-:Y:S05]  /*09a0*/  @P0 BRA `(.L_x_63) ;  /* 0x0000000000500947 */ /* 0x00dfea0003800000 */
[----:B------:R-:W0:Y:S02]  /*09b0*/  LDC.64 R24, c[0x0][0x380] ;  /* 0x0000e000ff187b82 */ /* 0x000e240000000a00 */
[----:B0-----:R-:W-:-:S05]  /*09c0*/  IMAD.WIDE R22, R2, 0x4, R24 ;  /* 0x0000000402167825 */ /* 0x001fca00078e0218 */
[----:B------:R-:W2:Y:S01]  /*09d0*/  LDG.E R5, desc[UR4][R22.64] ;  /* 0x0000000416057981 */ /* 0x000ea2000c1e1900 */
[----:B------:R-:W-:Y:S01]  /*09e0*/  BSSY.RECONVERGENT B2, `(.L_x_64) ;  /* 0x000000d000027945 */ /* 0x000fe20003800200 */
[----:B------:R-:W-:Y:S02]  /*09f0*/  PLOP3.LUT P0, PT, PT, PT, PT, 0x8, 0x80 ;  /* 0x000000000080781c */ /* 0x000fe40003f0e170 */
[----:B--2---:R-:W-:-:S13]  /*0a00*/  ISETP.NE.AND P1, PT, R5, -0x1, PT ;  /* 0xffffffff0500780c */ /* 0x004fda0003f25270 */
[----:B------:R-:W-:Y:S05]  /*0a10*/  @P1 BRA `(.L_x_65) ;  /* 0x0000000000241947 */ /* 0x000fea0003800000 */
[----:B------:R-:W-:-:S07]  /*0a20*/  IMAD.MOV.U32 R27, RZ, RZ, 0x1 ;  /* 0x00000001ff1b7424 */ /* 0x000fce00078e00ff */
.L_x_66:
[----:B------:R-:W-:-:S04]  /*0a30*/  IMAD.IADD R23, R2, 0x1, -R27 ;  /* 0x0000000102177824 */ /* 0x000fc800078e0a1b */
[----:B------:R-:W-:-:S05]  /*0a40*/  IMAD.WIDE R22, R23, 0x4, R24 ;  /* 0x0000000417167825 */ /* 0x000fca00078e0218 */
[----:B------:R-:W2:Y:S01]  /*0a50*/  LDG.E R5, desc[UR4][R22.64] ;  /* 0x0000000416057981 */ /* 0x000ea2000c1e1900 */
[C---:B------:R-:W-:Y:S02]  /*0a60*/  ISETP.LT.U32.AND P2, PT, R27.reuse, 0x3, PT ;  /* 0x000000031b00780c */ /* 0x040fe40003f41070 */
[----:B------:R-:W-:Y:S02]  /*0a70*/  IADD3 R27, PT, PT, R27, 0x1, RZ ;  /* 0x000000011b1b7810 */ /* 0x000fe40007ffe0ff */
[----:B--2---:R-:W-:-:S04]  /*0a80*/  ISETP.NE.AND P1, PT, R5, -0x1, PT ;  /* 0xffffffff0500780c */ /* 0x004fc80003f25270 */
[----:B------:R-:W-:-:S09]  /*0a90*/  PLOP3.LUT P0, PT, P1, PT, PT, 0x8, 0x80 ;  /* 0x000000000080781c */ /* 0x000fd20000f0e170 */
[----:B------:R-:W-:Y:S05]  /*0aa0*/  @!P1 BRA P2, `(.L_x_66) ;  /* 0xfffffffc00e09947 */ /* 0x000fea000103ffff */
.L_x_65:
[----:B------:R-:W-:Y:S05]  /*0ab0*/  BSYNC.RECONVERGENT B2 ;  /* 0x0000000000027941 */ /* 0x000fea0003800200 */
.L_x_64:
[----:B------:R-:W-:Y:S05]  /*0ac0*/  @P0 BREAK.RELIABLE B0 ;  /* 0x0000000000000942 */ /* 0x000fea0003800100 */
[----:B------:R-:W-:Y:S05]  /*0ad0*/  @P0 BRA `(.L_x_67) ;  /* 0x0000001000700947 */ /* 0x000fea0003800000 */
[----:B------:R-:W-:Y:S05]  /*0ae0*/  BRA `(.L_x_68) ;  /* 0x0000000000d47947 */ /* 0x000fea0003800000 */
.L_x_63:
[----:B------:R-:W0:Y:S02]  /*0af0*/  LDCU.64 UR6, c[0x0][0x380] ;  /* 0x00007000ff0677ac */ /* 0x000e240008000a00 */
[----:B0-----:R-:W-:Y:S02]  /*0b00*/  IMAD.U32 R22, RZ, RZ, UR6 ;  /* 0x00000006ff167e24 */ /* 0x001fe4000f8e00ff */
[----:B------:R-:W-:Y:S02]  /*0b10*/  IMAD.U32 R23, RZ, RZ, UR7 ;  /* 0x00000007ff177e24 */ /* 0x000fe4000f8e00ff */
[----:B------:R-:W-:-:S05]  /*0b20*/  IMAD.WIDE R24, R29, 0x4, R22 ;  /* 0x000000041d187825 */ /* 0x000fca00078e0216 */
[----:B------:R-:W2:Y:S01]  /*0b30*/  LDG.E R5, desc[UR4][R24.64] ;  /* 0x0000000418057981 */ /* 0x000ea2000c1e1900 */
[----:B------:R-:W-:Y:S01]  /*0b40*/  PLOP3.LUT P0, PT, PT, PT, PT, 0x8, 0x80 ;  /* 0x000000000080781c */ /* 0x000fe20003f0e170 */
[----:B------:R-:W-:Y:S01]  /*0b50*/  IMAD.MOV.U32 R0, RZ, RZ, RZ ;  /* 0x000000ffff007224 */ /* 0x000fe200078e00ff */
[----:B--2---:R-:W-:-:S13]  /*0b60*/  ISETP.NE.AND P1, PT, R5, R2, PT ;  /* 0x000000020500720c */ /* 0x004fda0003f25270 */
[----:B------:R-:W-:Y:S05]  /*0b70*/  @!P1 BRA `(.L_x_69) ;  /* 0x0000000000389947 */ /* 0x000fea0003800000 */
[----:B------:R-:W2:Y:S01]  /*0b80*/  LDG.E R5, desc[UR4][R24.64+-0x4] ;  /* 0xfffffc0418057981 */ /* 0x000ea2000c1e1900 */
[----:B------:R-:W-:Y:S01]  /*0b90*/  IMAD.MOV.U32 R0, RZ, RZ, 0x1 ;  /* 0x00000001ff007424 */ /* 0x000fe200078e00ff */
[----:B--2---:R-:W-:-:S13]  /*0ba0*/  ISETP.NE.AND P1, PT, R5, R2, PT ;  /* 0x000000020500720c */ /* 0x004fda0003f25270 */
[----:B------:R-:W-:Y:S05]  /*0bb0*/  @!P1 BRA `(.L_x_69) ;  /* 0x0000000000289947 */ /* 0x000fea0003800000 */
[----:B------:R-:W2:Y:S01]  /*0bc0*/  LDG.E R5, desc[UR4][R24.64+-0x8] ;  /* 0xfffff80418057981 */ /* 0x000ea2000c1e1900 */
[----:B------:R-:W-:Y:S01]  /*0bd0*/  HFMA2 R0, -RZ, RZ, 0, 1.1920928955078125e-07 ;  /* 0x00000002ff007431 */ /* 0x000fe200000001ff */
[----:B--2---:R-:W-:-:S13]  /*0be0*/  ISETP.NE.AND P1, PT, R5, R2, PT ;  /* 0x000000020500720c */ /* 0x004fda0003f25270 */
[----:B------:R-:W-:Y:S05]  /*0bf0*/  @!P1 BRA `(.L_x_69) ;  /* 0x0000000000189947 */ /* 0x000fea0003800000 */
[----:B------:R-:W2:Y:S01]  /*0c00*/  LDG.E R5, desc[UR4][R24.64+-0xc] ;  /* 0xfffff40418057981 */ /* 0x000ea2000c1e1900 */
[----:B------:R-:W-:Y:S01]  /*0c10*/  IMAD.MOV.U32 R0, RZ, RZ, 0x4 ;  /* 0x00000004ff007424 */ /* 0x000fe200078e00ff */
[----:B--2---:R-:W-:-:S13]  /*0c20*/  ISETP.NE.AND P0, PT, R5, R2, PT ;  /* 0x000000020500720c */ /* 0x004fda0003f05270 */
[----:B------:R-:W-:Y:S05]  /*0c30*/  @P0 BRA `(.L_x_70) ;  /* 0x0000000000200947 */ /* 0x000fea0003800000 */
[----:B------:R-:W-:Y:S01]  /*0c40*/  PLOP3.LUT P0, PT, PT, PT, PT, 0x80, 0x8 ;  /* 0x000000000008781c */ /* 0x000fe20003f0f070 */
[----:B------:R-:W-:-:S12]  /*0c50*/  IMAD.MOV.U32 R0, RZ, RZ, 0x3 ;  /* 0x00000003ff007424 */ /* 0x000fd800078e00ff */
.L_x_69:
[----:B------:R-:W-:Y:S01]  /*0c60*/  IMAD.MOV.U32 R2, RZ, RZ, R29 ;  /* 0x000000ffff027224 */ /* 0x000fe200078e001d */
[----:B------:R-:W-:Y:S06]  /*0c70*/  @!P0 BRA `(.L_x_70) ;  /* 0x0000000000108947 */ /* 0x000fec0003800000 */
[----:B------:R0:W5:Y:S01]  /*0c80*/  LDG.E R29, desc[UR4][R24.64+-0x10] ;  /* 0xfffff004181d7981 */ /* 0x000162000c1e1900 */
[----:B------:R-:W-:Y:S01]  /*0c90*/  VIADD R3, R3, 0xffffffff ;  /* 0xffffffff03037836 */ /* 0x000fe20000000000 */
[----:B------:R-:W-:Y:S01]  /*0ca0*/  MOV R2, R26 ;  /* 0x0000001a00027202 */ /* 0x000fe20000000f00 */
[----:B------:R-:W-:Y:S06]  /*0cb0*/  BRA `(.L_x_71) ;  /* 0x0000000c00ec7947 */ /* 0x000fec0003800000 */
.L_x_70:
[----:B------:R-:W-:-:S05]  /*0cc0*/  LOP3.LUT R5, RZ, R0, RZ, 0x33, !PT ;  /* 0x00000000ff057212 */ /* 0x000fca00078e33ff */
[----:B------:R-:W-:-:S04]  /*0cd0*/  IMAD.IADD R5, R2, 0x1, R5 ;  /* 0x0000000102057824 */ /* 0x000fc800078e0205 */
[----:B------:R-:W-:-:S05]  /*0ce0*/  IMAD.WIDE R24, R5, 0x4, R22 ;  /* 0x0000000405187825 */ /* 0x000fca00078e0216 */
[----:B------:R0:W5:Y:S01]  /*0cf0*/  LDG.E R5, desc[UR4][R24.64] ;  /* 0x0000000418057981 */ /* 0x000162000c1e1900 */
[----:B------:R-:W-:-:S13]  /*0d00*/  ISETP.GT.U32.AND P0, PT, R0, 0x1, PT ;  /* 0x000000010000780c */ /* 0x000fda0003f04070 */
[----:B0-----:R-:W-:Y:S05]  /*0d10*/  @P0 BRA `(.L_x_72) ;  /* 0x0000000000300947 */ /* 0x001fea0003800000 */
[----:B------:R-:W-:-:S07]  /*0d20*/  VIADD R27, R0, 0x2 ;  /* 0x00000002001b7836 */ /* 0x000fce0000000000 */
.L_x_73:
[----:B-----5:R-:W-:-:S13]  /*0d30*/  ISETP.NE.AND P0, PT, R5, -0x1, PT ;  /* 0xffffffff0500780c */ /* 0x020fda0003f05270 */
[----:B------:R-:W-:Y:S05]  /*0d40*/  @P0 BRA `(.L_x_68) ;  /* 0x00000000003c0947 */ /* 0x000fea0003800000 */
[----:B------:R-:W0:Y:S01]  /*0d50*/  LDCU.64 UR6, c[0x0][0x380] ;  /* 0x00007000ff0677ac */ /* 0x000e220008000a00 */
[----:B------:R-:W-:Y:S01]  /*0d60*/  IMAD.IADD R25, R2, 0x1, -R27 ;  /* 0x0000000102197824 */ /* 0x000fe200078e0a1b */
[----:B0-----:R-:W-:Y:S01]  /*0d70*/  MOV R23, UR7 ;  /* 0x0000000700177c02 */ /* 0x001fe20008000f00 */
[----:B------:R-:W-:-:S04]  /*0d80*/  IMAD.U32 R22, RZ, RZ, UR6 ;  /* 0x00000006ff167e24 */ /* 0x000fc8000f8e00ff */
[----:B------:R-:W-:-:S05]  /*0d90*/  IMAD.WIDE R24, R25, 0x4, R22 ;  /* 0x0000000419187825 */ /* 0x000fca00078e0216 */
[----:B------:R0:W5:Y:S01]  /*0da0*/  LDG.E R5, desc[UR4][R24.64] ;  /* 0x0000000418057981 */ /* 0x000162000c1e1900 */
[----:B------:R-:W-:-:S05]  /*0db0*/  VIADD R27, R27, 0x1 ;  /* 0x000000011b1b7836 */ /* 0x000fca0000000000 */
[----:B------:R-:W-:-:S13]  /*0dc0*/  ISETP.NE.AND P0, PT, R27, 0x4, PT ;  /* 0x000000041b00780c */ /* 0x000fda0003f05270 */
[----:B0-----:R-:W-:Y:S05]  /*0dd0*/  @P0 BRA `(.L_x_73) ;  /* 0xfffffffc00d40947 */ /* 0x001fea000383ffff */
.L_x_72:
[----:B-----5:R-:W-:-:S13]  /*0de0*/  ISETP.NE.AND P0, PT, R5, -0x1, PT ;  /* 0xffffffff0500780c */ /* 0x020fda0003f05270 */
[----:B------:R-:W-:Y:S05]  /*0df0*/  @P0 BRA `(.L_x_68) ;  /* 0x0000000000100947 */ /* 0x000fea0003800000 */
[----:B------:R-:W-:-:S05]  /*0e00*/  IMAD.WIDE R22, R2, 0x4, R22 ;  /* 0x0000000402167825 */ /* 0x000fca00078e0216 */
[----:B------:R3:W5:Y:S01]  /*0e10*/  LDG.E R29, desc[UR4][R22.64+-0x10] ;  /* 0xfffff004161d7981 */ /* 0x000762000c1e1900 */
[----:B------:R-:W-:Y:S01]  /*0e20*/  VIADD R3, R3, 0xffffffff ;  /* 0xffffffff03037836 */ /* 0x000fe20000000000 */
[----:B------:R-:W-:Y:S06]  /*0e30*/  BRA `(.L_x_71) ;  /* 0x0000000c008c7947 */ /* 0x000fec0003800000 */
.L_x_68:
[----:B------:R-:W0:Y:S02]  /*0e40*/  LDC.64 R24, c[0x0][0x388] ;  /* 0x0000e200ff187b82 */ /* 0x000e240000000a00 */
[----:B0-----:R-:W-:-:S05]  /*0e50*/  IMAD.WIDE R24, R5, 0x8, R24 ;  /* 0x0000000805187825 */ /* 0x001fca00078e0218 */
[----:B------:R-:W2:Y:S01]  /*0e60*/  LDG.E.64 R22, desc[UR4][R24.64] ;  /* 0x0000000418167981 */ /* 0x000ea2000c1e1b00 */
[----:B------:R-:W-:Y:S01]  /*0e70*/  BSSY.RECONVERGENT B2, `(.L_x_74) ;  /* 0x0000008000027945 */ /* 0x000fe20003800200 */
[----:B------:R-:W-:Y:S01]  /*0e80*/  IMAD.MOV.U32 R44, RZ, RZ, RZ ;  /* 0x000000ffff2c7224 */ /* 0x000fe200078e00ff */
[----:B------:R-:W-:Y:S02]  /*0e90*/  MOV R43, 0x40000000 ;  /* 0x40000000002b7802 */ /* 0x000fe40000000f00 */
[----:B------:R-:W-:Y:S01]  /*0ea0*/  MOV R0, 0xef0 ;  /* 0x00000ef000007802 */ /* 0x000fe20000000f00 */
[----:B--2---:R-:W-:-:S08]  /*0eb0*/  DADD R22, R20, -R22 ;  /* 0x0000000014167229 */ /* 0x004fd00000000816 */
[----:B------:R-:W-:-:S10]  /*0ec0*/  DADD R28, -RZ, |R22| ;  /* 0x00000000ff1c7229 */ /* 0x000fd40000000516 */
[----:B------:R-:W-:-:S07]  /*0ed0*/  IMAD.MOV.U32 R45, RZ, RZ, R29 ;  /* 0x000000ffff2d7224 */ /* 0x000fce00078e001d */
[----:B------:R-:W-:Y:S05]  /*0ee0*/  CALL.REL.NOINC `($_Z14calculateForcePiPdS0_S0_iiS0_S0_S0_S0_$__internal_accurate_pow) ;  /* 0x0000001400d87944 */ /* 0x000fea0003c00000 */
[----:B------:R-:W-:Y:S05]  /*0ef0*/  BSYNC.RECONVERGENT B2 ;  /* 0x0000000000027941 */ /* 0x000fea0003800200 */
.L_x_74:
[----:B------:R-:W0:Y:S02]  /*0f00*/  LDC.64 R30, c[0x0][0x390] ;  /* 0x0000e400ff1e7b82 */ /* 0x000e240000000a00 */
[----:B0-----:R-:W-:-:S05]  /*0f10*/  IMAD.WIDE R30, R5, 0x8, R30 ;  /* 0x00000008051e7825 */ /* 0x001fca00078e021e */
[----:B------:R-:W2:Y:S01]  /*0f20*/  LDG.E.64 R24, desc[UR4][R30.64] ;  /* 0x000000041e187981 */ /* 0x000ea2000c1e1b00 */
[C---:B------:R-:W-:Y:S01]  /*0f30*/  DADD R28, R22.reuse, 2 ;  /* 0x40000000161c7429 */ /* 0x040fe20000000000 */
[----:B------:R-:W-:Y:S01]  /*0f40*/  BSSY.RECONVERGENT B2, `(.L_x_75) ;  /* 0x0000010000027945 */ /* 0x000fe20003800200 */
[----:B------:R-:W-:-:S06]  /*0f50*/  DSETP.NEU.AND P0, PT, R22, RZ, PT ;  /* 0x000000ff1600722a */ /* 0x000fcc0003f0d000 */
[----:B------:R-:W-:Y:S02]  /*0f60*/  FSEL R46, R26, RZ, P0 ;  /* 0x000000ff1a2e7208 */ /* 0x000fe40000000000 */
[----:B------:R-:W-:Y:S02]  /*0f70*/  LOP3.LUT R0, R29, 0x7ff00000, RZ, 0xc0, !PT ;  /* 0x7ff000001d007812 */ /* 0x000fe400078ec0ff */
[----:B------:R-:W-:Y:S02]  /*0f80*/  FSEL R47, R27, RZ, P0 ;  /* 0x000000ff1b2f7208 */ /* 0x000fe40000000000 */
[----:B------:R-:W-:Y:S01]  /*0f90*/  ISETP.NE.AND P1, PT, R0, 0x7ff00000, PT ;  /* 0x7ff000000000780c */ /* 0x000fe20003f25270 */
[----:B--2---:R-:W-:-:S08]  /*0fa0*/  DADD R24, R14, -R24 ;  /* 0x000000000e187229 */ /* 0x004fd00000000818 */
[----:B------:R-:W-:-:S10]  /*0fb0*/  DADD R28, -RZ, |R24| ;  /* 0x00000000ff1c7229 */ /* 0x000fd40000000518 */
[----:B------:R-:W-:Y:S01]  /*0fc0*/  IMAD.MOV.U32 R45, RZ, RZ, R29 ;  /* 0x000000ffff2d7224 */ /* 0x000fe200078e001d */
[----:B------:R-:W-:Y:S06]  /*0fd0*/  @P1 BRA `(.L_x_76) ;  /* 0x0000000000181947 */ /* 0x000fec0003800000 */
[----:B------:R-:W-:-:S14]  /*0fe0*/  DSETP.NAN.AND P0, PT, R22, R22, PT ;  /* 0x000000161600722a */ /* 0x000fdc0003f08000 */
[----:B------:R-:W-:Y:S01]  /*0ff0*/  @P0 DADD R46, R22, 2 ;  /* 0x40000000162e0429 */ /* 0x000fe20000000000 */
[----:B------:R-:W-:Y:S10]  /*1000*/  @P0 BRA `(.L_x_76) ;  /* 0x00000000000c0947 */ /* 0x000ff40003800000 */
[----:B------:R-:W-:-:S14]  /*1010*/  DSETP.NEU.AND P0, PT, |R22|, +INF , PT ;  /* 0x7ff000001600742a */ /* 0x000fdc0003f0d200 */
[----:B------:R-:W-:Y:S02]  /*1020*/  @!P0 IMAD.MOV.U32 R46, RZ, RZ, 0x0 ;  /* 0x00000000ff2e8424 */ /* 0x000fe400078e00ff */
[----:B------:R-:W-:-:S07]  /*1030*/  @!P0 IMAD.MOV.U32 R47, RZ, RZ, 0x7ff00000 ;  /* 0x7ff00000ff2f8424 */ /* 0x000fce00078e00ff */
.L_x_76:
[----:B------:R-:W-:Y:S05]  /*1040*/  BSYNC.RECONVERGENT B2 ;  /* 0x0000000000027941 */ /* 0x000fea0003800200 */
.L_x_75:
[----:B------:R-:W-:Y:S01]  /*1050*/  BSSY.RECONVERGENT B2, `(.L_x_77) ;  /* 0x0000005000027945 */ /* 0x000fe20003800200 */
[----:B------:R-:W-:Y:S01]  /*1060*/  IMAD.MOV.U32 R44, RZ, RZ, RZ ;  /* 0x000000ffff2c7224 */ /* 0x000fe200078e00ff */
[----:B------:R-:W-:Y:S02]  /*1070*/  MOV R43, 0x40000000 ;  /* 0x40000000002b7802 */ /* 0x000fe40000000f00 */
[----:B------:R-:W-:-:S07]  /*1080*/  MOV R0, 0x10a0 ;  /* 0x000010a000007802 */ /* 0x000fce0000000f00 */
[----:B------:R-:W-:Y:S05]  /*1090*/  CALL.REL.NOINC `($_Z14calculateForcePiPdS0_S0_iiS0_S0_S0_S0_$__internal_accurate_pow) ;  /* 0x00000014006c7944 */ /* 0x000fea0003c00000 */
[----:B------:R-:W-:Y:S05]  /*10a0*/  BSYNC.RECONVERGENT B2 ;  /* 0x0000000000027941 */ /* 0x000fea0003800200 */
.L_x_77:
[C---:B------:R-:W-:Y:S01]  /*10b0*/  DADD R28, R24.reuse, 2 ;  /* 0x40000000181c7429 */ /* 0x040fe20000000000 */
[----:B------:R-:W-:Y:S01]  /*10c0*/  BSSY.RECONVERGENT B2, `(.L_x_78) ;  /* 0x0000011000027945 */ /* 0x000fe20003800200 */
[----:B------:R-:W-:Y:S02]  /*10d0*/  DSETP.NEU.AND P1, PT, R24, RZ, PT ;  /* 0x000000ff1800722a */ /* 0x000fe40003f2d000 */
[----:B------:R-:W-:Y:S02]  /*10e0*/  DSETP.NEU.AND P3, PT, R22, 1, PT ;  /* 0x3ff000001600742a */ /* 0x000fe40003f6d000 */
[----:B------:R-:W-:Y:S02]  /*10f0*/  DSETP.NEU.AND P0, PT, R24, 1, PT ;  /* 0x3ff000001800742a */ /* 0x000fe40003f0d000 */
[----:B------:R-:W-:Y:S02]  /*1100*/  FSEL R26, R26, RZ, P1 ;  /* 0x000000ff1a1a7208 */ /* 0x000fe40000800000 */
[----:B------:R-:W-:-:S02]  /*1110*/  LOP3.LUT R28, R29, 0x7ff00000, RZ, 0xc0, !PT ;  /* 0x7ff000001d1c7812 */ /* 0x000fc400078ec0ff */
[----:B------:R-:W-:Y:S02]  /*1120*/  FSEL R27, R27, RZ, P1 ;  /* 0x000000ff1b1b7208 */ /* 0x000fe40000800000 */
[----:B------:R-:W-:Y:S02]  /*1130*/  ISETP.NE.AND P2, PT, R28, 0x7ff00000, PT ;  /* 0x7ff000001c00780c */ /* 0x000fe40003f45270 */
[----:B------:R-:W-:Y:S02]  /*1140*/  FSEL R28, R46, RZ, P3 ;  /* 0x000000ff2e1c7208 */ /* 0x000fe40001800000 */
[----:B------:R-:W-:-:S09]  /*1150*/  FSEL R29, R47, 1.875, P3 ;  /* 0x3ff000002f1d7808 */ /* 0x000fd20001800000 */
[----:B------:R-:W-:Y:S05]  /*1160*/  @P2 BRA `(.L_x_79) ;  /* 0x0000000000182947 */ /* 0x000fea0003800000 */
[----:B------:R-:W-:-:S14]  /*1170*/  DSETP.NAN.AND P1, PT, R24, R24, PT ;  /* 0x000000181800722a */ /* 0x000fdc0003f28000 */
[----:B------:R-:W-:Y:S01]  /*1180*/  @P1 DADD R26, R24, 2 ;  /* 0x40000000181a1429 */ /* 0x000fe20000000000 */
[----:B------:R-:W-:Y:S10]  /*1190*/  @P1 BRA `(.L_x_79) ;  /* 0x00000000000c1947 */ /* 0x000ff40003800000 */
[----:B------:R-:W-:-:S14]  /*11a0*/  DSETP.NEU.AND P1, PT, |R24|, +INF , PT ;  /* 0x7ff000001800742a */ /* 0x000fdc0003f2d200 */
[----:B------:R-:W-:Y:S02]  /*11b0*/  @!P1 IMAD.MOV.U32 R26, RZ, RZ, 0x0 ;  /* 0x00000000ff1a9424 */ /* 0x000fe400078e00ff */
[----:B------:R-:W-:-:S07]  /*11c0*/  @!P1 IMAD.MOV.U32 R27, RZ, RZ, 0x7ff00000 ;  /* 0x7ff00000ff1b9424 */ /* 0x000fce00078e00ff */
.L_x_79:
[----:B------:R-:W-:Y:S05]  /*11d0*/  BSYNC.RECONVERGENT B2 ;  /* 0x0000000000027941 */ /* 0x000fea0003800200 */
.L_x_78:
        /* <DEDUP_REMOVED lines=9> */
[----:B------:R-:W-:Y:S01]  /*1270*/  IMAD.MOV.U32 R0, RZ, RZ, R27 ;  /* 0x000000ffff007224 */ /* 0x000fe200078e001b */
[----:B------:R-:W-:-:S07]  /*1280*/  MOV R31, 0x12a0 ;  /* 0x000012a0001f7802 */ /* 0x000fce0000000f00 */
[----:B-1----:R-:W-:Y:S05]  /*1290*/  CALL.REL.NOINC `($__internal_2_$__cuda_sm20_sqrt_rn_f32_slowpath) ;  /* 0x0000001000907944 */ /* 0x002fea0003c00000 */
[----:B------:R-:W-:Y:S05]  /*12a0*/  BRA `(.L_x_82) ;  /* 0x0000000000107947 */ /* 0x000fea0003800000 */
.L_x_81:
[----:B-1----:R-:W-:Y:S01]  /*12b0*/  FMUL.FTZ R42, R27, R2 ;  /* 0x000000021b2a7220 */ /* 0x002fe20000410000 */
[----:B------:R-:W-:-:S03]  /*12c0*/  FMUL.FTZ R0, R2, 0.5 ;  /* 0x3f00000002007820 */ /* 0x000fc60000410000 */
[----:B------:R-:W-:-:S04]  /*12d0*/  FFMA R27, -R42, R42, R27 ;  /* 0x0000002a2a1b7223 */ /* 0x000fc8000000011b */
[----:B------:R-:W-:-:S07]  /*12e0*/  FFMA R42, R27, R0, R42 ;  /* 0x000000001b2a7223 */ /* 0x000fce000000002a */
.L_x_82:
[----:B------:R-:W-:Y:S05]  /*12f0*/  BSYNC.RECONVERGENT B2 ;  /* 0x0000000000027941 */ /* 0x000fea0003800200 */
.L_x_80:
[----:B------:R-:W-:Y:S01]  /*1300*/  FSETP.NEU.AND P0, PT, R42, RZ, PT ;  /* 0x000000ff2a00720b */ /* 0x000fe20003f0d000 */
[----:B------:R-:W-:-:S12]  /*1310*/  BSSY.RECONVERGENT B2, `(.L_x_71) ;  /* 0x0000095000027945 */ /* 0x000fd80003800200 */
[----:B------:R-:W-:Y:S05]  /*1320*/  @P0 BRA `(.L_x_83) ;  /* 0x0000000000140947 */ /* 0x000fea0003800000 */
[----:B------:R-:W0:Y:S02]  /*1330*/  LDC.64 R22, c[0x0][0x380] ;  /* 0x0000e000ff167b82 */ /* 0x000e240000000a00 */
[----:B0-----:R-:W-:-:S05]  /*1340*/  IMAD.WIDE R22, R5, 0x4, R22 ;  /* 0x0000000405167825 */ /* 0x001fca00078e0216 */
[----:B------:R2:W5:Y:S01]  /*1350*/  LDG.E R29, desc[UR4][R22.64] ;  /* 0x00000004161d7981 */ /* 0x000562000c1e1900 */
[----:B------:R-:W-:Y:S01]  /*1360*/  MOV R2, R5 ;  /* 0x0000000500027202 */ /* 0x000fe20000000f00 */
[----:B------:R-:W-:Y:S06]  /*1370*/  BRA `(.L_x_84) ;  /* 0x0000000800387947 */ /* 0x000fec0003800000 */
.L_x_83:
[----:B------:R-:W0:Y:S02]  /*1380*/  LDCU UR6, c[0x0][0x3a4] ;  /* 0x00007480ff0677ac */ /* 0x000e240008000800 */
[----:B0-----:R-:W-:-:S13]  /*1390*/  ISETP.GE.AND P0, PT, R5, UR6, PT ;  /* 0x0000000605007c0c */ /* 0x001fda000bf06270 */
[----:B------:R-:W-:Y:S05]  /*13a0*/  @P0 BRA `(.L_x_85) ;  /* 0x0000000000980947 */ /* 0x000fea0003800000 */
[----:B------:R-:W0:Y:S02]  /*13b0*/  LDC.64 R28, c[0x0][0x398] ;  /* 0x0000e600ff1c7b82 */ /* 0x000e240000000a00 */
[----:B0-----:R-:W-:-:S06]  /*13c0*/  IMAD.WIDE R28, R5, 0x8, R28 ;  /* 0x00000008051c7825 */ /* 0x001fcc00078e021c */
[----:B------:R-:W2:Y:S01]  /*13d0*/  LDG.E.64 R28, desc[UR4][R28.64] ;  /* 0x000000041c1c7981 */ /* 0x000ea2000c1e1b00 */
[----:B------:R-:W0:Y:S01]  /*13e0*/  F2F.F64.F32 R30, R42 ;  /* 0x0000002a001e7310 */ /* 0x000e220000201800 */
[----:B------:R-:W-:Y:S01]  /*13f0*/  BSSY.RECONVERGENT B3, `(.L_x_86) ;  /* 0x000001a000037945 */ /* 0x000fe20003800200 */
[----:B0-----:R-:W-:-:S08]  /*1400*/  DMUL R26, R30, R30 ;  /* 0x0000001e1e1a7228 */ /* 0x001fd00000000000 */
[----:B------:R-:W-:Y:S01]  /*1410*/  DMUL R30, R30, R26 ;  /* 0x0000001a1e1e7228 */ /* 0x000fe20000000000 */
[----:B------:R-:W-:-:S05]  /*1420*/  IMAD.MOV.U32 R26, RZ, RZ, 0x1 ;  /* 0x00000001ff1a7424 */ /* 0x000fca00078e00ff */
[----:B------:R-:W0:Y:S02]  /*1430*/  MUFU.RCP64H R27, R31 ;  /* 0x0000001f001b7308 */ /* 0x000e240000001800 */
[----:B0-----:R-:W-:-:S08]  /*1440*/  DFMA R32, -R30, R26, 1 ;  /* 0x3ff000001e20742b */ /* 0x001fd0000000011a */
[----:B------:R-:W-:-:S08]  /*1450*/  DFMA R32, R32, R32, R32 ;  /* 0x000000202020722b */ /* 0x000fd00000000020 */
[----:B------:R-:W-:-:S08]  /*1460*/  DFMA R32, R26, R32, R26 ;  /* 0x000000201a20722b */ /* 0x000fd0000000001a */
[----:B------:R-:W-:-:S08]  /*1470*/  DFMA R26, -R30, R32, 1 ;  /* 0x3ff000001e1a742b */ /* 0x000fd00000000120 */
[----:B------:R-:W-:Y:S02]  /*1480*/  DFMA R26, R32, R26, R32 ;  /* 0x0000001a201a722b */ /* 0x000fe40000000020 */
[----:B--2---:R-:W-:-:S08]  /*1490*/  DMUL R34, R6, R28 ;  /* 0x0000001c06227228 */ /* 0x004fd00000000000 */
[----:B------:R-:W-:Y:S02]  /*14a0*/  DMUL R28, R34, R26 ;  /* 0x0000001a221c7228 */ /* 0x000fe40000000000 */
[----:B------:R-:W-:-:S06]  /*14b0*/  FSETP.GEU.AND P1, PT, |R35|, 6.5827683646048100446e-37, PT ;  /* 0x036000002300780b */ /* 0x000fcc0003f2e200 */
        /* <DEDUP_REMOVED lines=13> */
.L_x_87:
[----:B------:R-:W-:Y:S05]  /*1590*/  BSYNC.RECONVERGENT B3 ;  /* 0x0000000000037941 */ /* 0x000fea0003800200 */
.L_x_86:
[----:B------:R-:W0:Y:S02]  /*15a0*/  LDC.64 R28, c[0x0][0x380] ;  /* 0x0000e000ff1c7b82 */ /* 0x000e240000000a00 */
[----:B0-----:R-:W-:-:S06]  /*15b0*/  IMAD.WIDE R28, R5, 0x4, R28 ;  /* 0x00000004051c7825 */ /* 0x001fcc00078e021c */
[----:B------:R0:W5:Y:S01]  /*15c0*/  LDG.E R29, desc[UR4][R28.64] ;  /* 0x000000041c1d7981 */ /* 0x000162000c1e1900 */
[-C--:B------:R-:W-:Y:S01]  /*15d0*/  DFMA R12, -R22, R26.reuse, R12 ;  /* 0x0000001a160c722b */ /* 0x080fe2000000010c */
[----:B------:R-:W-:Y:S01]  /*15e0*/  IMAD.MOV.U32 R2, RZ, RZ, R5 ;  /* 0x000000ffff027224 */ /* 0x000fe200078e0005 */
[----:B------:R-:W-:Y:S01]  /*15f0*/  DFMA R10, -R24, R26, R10 ;  /* 0x0000001a180a722b */ /* 0x000fe2000000010a */
[----:B------:R-:W-:Y:S10]  /*1600*/  BRA `(.L_x_84) ;  /* 0x0000000400947947 */ /* 0x000ff40003800000 */
.L_x_85:
[----:B------:R-:W-:Y:S01]  /*1610*/  VIADD R3, R3, 0x1 ;  /* 0x0000000103037836 */ /* 0x000fe20000000000 */
[----:B------:R-:W-:Y:S01]  /*1620*/  BSSY.RECONVERGENT B3, `(.L_x_88) ;  /* 0x0000007000037945 */ /* 0x000fe20003800200 */
[----:B------:R-:W-:Y:S02]  /*1630*/  MOV R28, RZ ;  /* 0x000000ff001c7202 */ /* 0x000fe40000000f00 */
[----:B------:R-:W0:Y:S01]  /*1640*/  I2F.F64 R44, R3 ;  /* 0x00000003002c7312 */ /* 0x000e220000201c00 */
[----:B------:R-:W-:Y:S01]  /*1650*/  MOV R0, 0x1690 ;  /* 0x0000169000007802 */ /* 0x000fe20000000f00 */
[----:B0-----:R-:W-:Y:S02]  /*1660*/  IMAD.MOV.U32 R43, RZ, RZ, R45 ;  /* 0x000000ffff2b7224 */ /* 0x001fe400078e002d */
[----:B------:R-:W-:-:S07]  /*1670*/  IMAD.MOV.U32 R45, RZ, RZ, 0x40000000 ;  /* 0x40000000ff2d7424 */ /* 0x000fce00078e00ff */
[----:B------:R-:W-:Y:S05]  /*1680*/  CALL.REL.NOINC `($_Z14calculateForcePiPdS0_S0_iiS0_S0_S0_S0_$__internal_accurate_pow) ;  /* 0x0000000c00f07944 */ /* 0x000fea0003c00000 */
[----:B------:R-:W-:Y:S05]  /*1690*/  BSYNC.RECONVERGENT B3 ;  /* 0x0000000000037941 */ /* 0x000fea0003800200 */
.L_x_88:
[----:B------:R-:W-:Y:S01]  /*16a0*/  ISETP.NE.AND P0, PT, R3, RZ, PT ;  /* 0x000000ff0300720c */ /* 0x000fe20003f05270 */
[----:B------:R-:W-:Y:S01]  /*16b0*/  BSSY.RECONVERGENT B3, `(.L_x_89) ;  /* 0x0000019000037945 */ /* 0x000fe20003800200 */
[----:B------:R-:W-:Y:S02]  /*16c0*/  FSETP.GEU.AND P1, PT, |R9|, 6.5827683646048100446e-37, PT ;  /* 0x036000000900780b */ /* 0x000fe40003f2e200 */
[----:B------:R-:W-:Y:S02]  /*16d0*/  FSEL R29, R27, 1.875, P0 ;  /* 0x3ff000001b1d7808 */ /* 0x000fe40000000000 */
[----:B------:R-:W-:Y:S01]  /*16e0*/  FSEL R28, R26, RZ, P0 ;  /* 0x000000ff1a1c7208 */ /* 0x000fe20000000000 */
[----:B------:R-:W-:Y:S01]  /*16f0*/  IMAD.MOV.U32 R26, RZ, RZ, 0x1 ;  /* 0x00000001ff1a7424 */ /* 0x000fe200078e00ff */
[----:B------:R-:W0:Y:S05]  /*1700*/  MUFU.RCP64H R27, R29 ;  /* 0x0000001d001b7308 */ /* 0x000e2a0000001800 */
        /* <DEDUP_REMOVED lines=19> */
.L_x_90:
[----:B------:R-:W-:Y:S05]  /*1840*/  BSYNC.RECONVERGENT B3 ;  /* 0x0000000000037941 */ /* 0x000fea0003800200 */
.L_x_89:
[----:B------:R-:W0:Y:S01]  /*1850*/  F2F.F64.F32 R30, R42 ;  /* 0x0000002a001e7310 */ /* 0x000e220000201800 */
[----:B------:R-:W-:Y:S01]  /*1860*/  MOV R28, 0x1 ;  /* 0x00000001001c7802 */ /* 0x000fe20000000f00 */
[----:B------:R-:W-:Y:S01]  /*1870*/  BSSY.RECONVERGENT B3, `(.L_x_91) ;  /* 0x0000014000037945 */ /* 0x000fe20003800200 */
[----:B------:R-:W-:-:S05]  /*1880*/  FSETP.GEU.AND P1, PT, |R27|, 6.5827683646048100446e-37, PT ;  /* 0x036000001b00780b */ /* 0x000fca0003f2e200 */
        /* <DEDUP_REMOVED lines=13> */
[----:B------:R-:W-:Y:S01]  /*1960*/  MOV R0, 0x19b0 ;  /* 0x000019b000007802 */ /* 0x000fe20000000f00 */
[----:B------:R-:W-:Y:S02]  /*1970*/  IMAD.MOV.U32 R29, RZ, RZ, R27 ;  /* 0x000000ffff1d7224 */ /* 0x000fe400078e001b */
[----:B------:R-:W-:Y:S02]  /*1980*/  IMAD.MOV.U32 R26, RZ, RZ, R30 ;  /* 0x000000ffff1a7224 */ /* 0x000fe400078e001e */
[----:B------:R-:W-:-:S07]  /*1990*/  IMAD.MOV.U32 R27, RZ, RZ, R31 ;  /* 0x000000ffff1b7224 */ /* 0x000fce00078e001f */
[----:B------:R-:W-:Y:S05]  /*19a0*/  CALL.REL.NOINC `($__internal_1_$__cuda_sm20_div_rn_f64_full) ;  /* 0x0000000400587944 */ /* 0x000fea0003c00000 */
.L_x_92:
[----:B------:R-:W-:Y:S05]  /*19b0*/  BSYNC.RECONVERGENT B3 ;  /* 0x0000000000037941 */ /* 0x000fea0003800200 */
.L_x_91:
[----:B------:R-:W-:Y:S01]  /*19c0*/  UMOV UR6, 0x33333333 ;  /* 0x3333333300067882 */ /* 0x000fe20000000000 */
[----:B------:R-:W-:Y:S01]  /*19d0*/  UMOV UR7, 0x3ff33333 ;  /* 0x3ff3333300077882 */ /* 0x000fe20000000000 */
[----:B------:R-:W-:Y:S01]  /*19e0*/  IMAD.MOV.U32 R2, RZ, RZ, R5 ;  /* 0x000000ffff027224 */ /* 0x000fe200078e0005 */
[----:B------:R-:W-:Y:S01]  /*19f0*/  DSETP.GEU.AND P0, PT, R28, UR6, PT ;  /* 0x000000061c007e2a */ /* 0x000fe2000bf0e000 */
[----:B------:R-:W-:-:S13]  /*1a00*/  MOV R29, R5 ;  /* 0x00000005001d7202 */ /* 0x000fda0000000f00 */
        /* <DEDUP_REMOVED lines=24> */
[----:B------:R-:W-:Y:S01]  /*1b90*/  MOV R0, 0x1bc0 ;  /* 0x00001bc000007802 */ /* 0x000fe20000000f00 */
[----:B------:R-:W-:-:S07]  /*1ba0*/  IMAD.MOV.U32 R29, RZ, RZ, R33 ;  /* 0x000000ffff1d7224 */ /* 0x000fce00078e0021 */
[----:B------:R-:W-:Y:S05]  /*1bb0*/  CALL.REL.NOINC `($__internal_1_$__cuda_sm20_div_rn_f64_full) ;  /* 0x0000000000d47944 */ /* 0x000fea0003c00000 */
[----:B------:R-:W-:Y:S01]  /*1bc0*/  MOV R2, R28 ;  /* 0x0000001c00027202 */ /* 0x000fe20000000f00 */
[----:B------:R-:W-:-:S07]  /*1bd0*/  IMAD.MOV.U32 R3, RZ, RZ, R29 ;  /* 0x000000ffff037224 */ /* 0x000fce00078e001d */
.L_x_94:
[----:B------:R-:W-:Y:S05]  /*1be0*/  BSYNC.RECONVERGENT B3 ;  /* 0x0000000000037941 */ /* 0x000fea0003800200 */
.L_x_93:
[----:B------:R-:W0:Y:S02]  /*1bf0*/  LDC.64 R26, c[0x0][0x380] ;  /* 0x0000e000ff1a7b82 */ /* 0x000e240000000a00 */
[----:B0-----:R-:W-:-:S05]  /*1c00*/  IMAD.WIDE R26, R5, 0x4, R26 ;  /* 0x00000004051a7825 */ /* 0x001fca00078e021a */
[----:B------:R1:W5:Y:S01]  /*1c10*/  LDG.E R29, desc[UR4][R26.64+-0x10] ;  /* 0xfffff0041a1d7981 */ /* 0x000362000c1e1900 */
[-C--:B------:R-:W-:Y:S02]  /*1c20*/  DFMA R12, -R22, R2.reuse, R12 ;  /* 0x00000002160c722b */ /* 0x080fe4000000010c */
[----:B------:R-:W-:Y:S01]  /*1c30*/  DFMA R10, -R24, R2, R10 ;  /* 0x00000002180a722b */ /* 0x000fe2000000010a */
[----:B------:R-:W-:Y:S02]  /*1c40*/  IMAD.MOV.U32 R3, RZ, RZ, R4 ;  /* 0x000000ffff037224 */ /* 0x000fe400078e0004 */
[----:B------:R-:W-:-:S08]  /*1c50*/  IMAD.MOV.U32 R2, RZ, RZ, R5 ;  /* 0x000000ffff027224 */ /* 0x000fd000078e0005 */
.L_x_84:
[----:B------:R-:W-:Y:S05]  /*1c60*/  BSYNC.RECONVERGENT B2 ;  /* 0x0000000000027941 */ /* 0x000fea0003800200 */
.L_x_71:
[----:B------:R-:W-:Y:S05]  /*1c70*/  BSYNC.RELIABLE B0 ;  /* 0x0000000000007941 */ /* 0x000fea0003800100 */
.L_x_62:
[----:B-----5:R-:W-:-:S13]  /*1c80*/  ISETP.NE.AND P0, PT, R29, -0x1, PT ;  /* 0xffffffff1d00780c */ /* 0x020fda0003f05270 */
[----:B------:R-:W-:Y:S05]  /*1c90*/  @P0 BRA `(.L_x_95) ;  /* 0xffffffec00300947 */ /* 0x000fea000383ffff */
.L_x_67:
[----:B------:R-:W-:Y:S05]  /*1ca0*/  BSYNC.RECONVERGENT B1 ;  /* 0x0000000000017941 */ /* 0x000fea0003800200 */
.L_x_61:
[----:B------:R-:W-:Y:S04]  /*1cb0*/  STG.E.64 desc[UR4][R18.64], R12 ;  /* 0x0000000c12007986 */ /* 0x000fe8000c101b04 */
[----:B------:R-:W-:Y:S01]  /*1cc0*/  STG.E.64 desc[UR4][R16.64], R10 ;  /* 0x0000000a10007986 */ /* 0x000fe2000c101b04 */
[----:B------:R-:W-:Y:S05]  /*1cd0*/  EXIT ;  /* 0x000000000000794d */ /* 0x000fea0003800000 */
.L_x_60:
[----:B------:R-:W0:Y:S08]  /*1ce0*/  LDC R9, c[0x0][0x3a0] ;  /* 0x0000e800ff097b82 */ /* 0x000e300000000800 */
[----:B------:R-:W0:Y:S02]  /*1cf0*/  LDC.64 R2, c[0x0][0x398] ;  /* 0x0000e600ff027b82 */ /* 0x000e240000000a00 */
[----:B0-----:R-:W-:-:S06]  /*1d00*/  IMAD.WIDE R2, R9, 0x8, R2 ;  /* 0x0000000809027825 */ /* 0x001fcc00078e0202 */
[----:B------:R-:W2:Y:S01]  /*1d10*/  LDG.E.64 R2, desc[UR4][R2.64] ;  /* 0x0000000402027981 */ /* 0x000ea2000c1e1b00 */
[----:B------:R-:W-:Y:S01]  /*1d20*/  DMUL R26, R6, R6 ;  /* 0x00000006061a7228 */ /* 0x000fe20000000000 */
[----:B------:R-:W-:Y:S01]  /*1d30*/  UMOV UR6, 0x222c163e ;  /* 0x222c163e00067882 */ /* 0x000fe20000000000 */
[----:B------:R-:W-:Y:S01]  /*1d40*/  UMOV UR7, 0x3dd2584c ;  /* 0x3dd2584c00077882 */ /* 0x000fe20000000000 */
[----:B------:R-:W-:Y:S01]  /*1d50*/  BSSY.RECONVERGENT B0, `(.L_x_96) ;  /* 0x0000016000007945 */ /* 0x000fe20003800200 */
[----:B------:R-:W-:-:S04]  /*1d60*/  DMUL R28, R24, UR6 ;  /* 0x00000006181c7c28 */ /* 0x000fc80008000000 */
        /* <DEDUP_REMOVED lines=16> */
[----:B------:R-:W-:-:S07]  /*1e70*/  MOV R0, 0x1e90 ;  /* 0x00001e9000007802 */ /* 0x000fce0000000f00 */
[----:B------:R-:W-:Y:S05]  /*1e80*/  CALL.REL.NOINC `($__internal_1_$__cuda_sm20_div_rn_f64_full) ;  /* 0x0000000000207944 */ /* 0x000fea0003c00000 */
[----:B------:R-:W-:Y:S01]  /*1e90*/  MOV R2, R28 ;  /* 0x0000001c00027202 */ /* 0x000fe20000000f00 */
[----:B------:R-:W-:-:S07]  /*1ea0*/  IMAD.MOV.U32 R3, RZ, RZ, R29 ;  /* 0x000000ffff037224 */ /* 0x000fce00078e001d */
.L_x_97:
[----:B------:R-:W-:Y:S05]  /*1eb0*/  BSYNC.RECONVERGENT B0 ;  /* 0x0000000000007941 */ /* 0x000fea0003800200 */
.L_x_96:
[-C--:B------:R-:W-:Y:S02]  /*1ec0*/  DFMA R12, -R22, R2.reuse, R12 ;  /* 0x00000002160c722b */ /* 0x080fe4000000010c */
[----:B------:R-:W-:-:S05]  /*1ed0*/  DFMA R2, -R4, R2, R10 ;  /* 0x000000020402722b */ /* 0x000fca000000010a */
[----:B------:R-:W-:Y:S04]  /*1ee0*/  STG.E.64 desc[UR4][R18.64], R12 ;  /* 0x0000000c12007986 */ /* 0x000fe8000c101b04 */
[----:B------:R-:W-:Y:S01]  /*1ef0*/  STG.E.64 desc[UR4][R16.64], R2 ;  /* 0x0000000210007986 */ /* 0x000fe2000c101b04 */
[----:B------:R-:W-:Y:S05]  /*1f00*/  EXIT ;  /* 0x000000000000794d */ /* 0x000fea0003800000 */
        .weak           $__internal_1_$__cuda_sm20_div_rn_f64_full
        .type           $__internal_1_$__cuda_sm20_div_rn_f64_full,@function
        .size           $__internal_1_$__cuda_sm20_div_rn_f64_full,($__internal_2_$__cuda_sm20_sqrt_rn_f32_slowpath - $__internal_1_$__cuda_sm20_div_rn_f64_full)
$__internal_1_$__cuda_sm20_div_rn_f64_full:
[C---:B------:R-:W-:Y:S01]  /*1f10*/  FSETP.GEU.AND P0, PT, |R27|.reuse, 1.469367938527859385e-39, PT ;  /* 0x001000001b00780b */ /* 0x040fe20003f0e200 */
[----:B------:R-:W-:Y:S01]  /*1f20*/  IMAD.MOV.U32 R32, RZ, RZ, 0x1 ;  /* 0x00000001ff207424 */ /* 0x000fe200078e00ff */
[----:B------:R-:W-:Y:S01]  /*1f30*/  LOP3.LUT R40, R27, 0x800fffff, RZ, 0xc0, !PT ;  /* 0x800fffff1b287812 */ /* 0x000fe200078ec0ff */
[----:B------:R-:W-:Y:S01]  /*1f40*/  IMAD.MOV.U32 R35, RZ, RZ, 0x1ca00000 ;  /* 0x1ca00000ff237424 */ /* 0x000fe200078e00ff */
[C---:B------:R-:W-:Y:S01]  /*1f50*/  FSETP.GEU.AND P2, PT, |R29|.reuse, 1.469367938527859385e-39, PT ;  /* 0x001000001d00780b */ /* 0x040fe20003f4e200 */
[----:B------:R-:W-:Y:S01]  /*1f60*/  BSSY.RECONVERGENT B4, `(.L_x_98) ;  /* 0x0000052000047945 */ /* 0x000fe20003800200 */
[----:B------:R-:W-:Y:S01]  /*1f70*/  LOP3.LUT R41, R40, 0x3ff00000, RZ, 0xfc, !PT ;  /* 0x3ff0000028297812 */ /* 0x000fe200078efcff */
[----:B------:R-:W-:Y:S01]  /*1f80*/  IMAD.MOV.U32 R40, RZ, RZ, R26 ;  /* 0x000000ffff287224 */ /* 0x000fe200078e001a */
[----:B------:R-:W-:Y:S02]  /*1f90*/  LOP3.LUT R34, R29, 0x7ff00000, RZ, 0xc0, !PT ;  /* 0x7ff000001d227812 */ /* 0x000fe400078ec0ff */
[----:B------:R-:W-:-:S03]  /*1fa0*/  LOP3.LUT R37, R27, 0x7ff00000, RZ, 0xc0, !PT ;  /* 0x7ff000001b257812 */ /* 0x000fc600078ec0ff */
[----:B------:R-:W-:Y:S01]  /*1fb0*/  @!P0 DMUL R40, R26, 8.98846567431157953865e+307 ;  /* 0x7fe000001a288828 */ /* 0x000fe20000000000 */
[C---:B------:R-:W-:Y:S01]  /*1fc0*/  ISETP.GE.U32.AND P1, PT, R34.reuse, R37, PT ;  /* 0x000000252200720c */ /* 0x040fe20003f26070 */
[----:B------:R-:W-:Y:S02]  /*1fd0*/  IMAD.MOV.U32 R36, RZ, RZ, R34 ;  /* 0x000000ffff247224 */ /* 0x000fe400078e0022 */
[----:B------:R-:W-:Y:S02]  /*1fe0*/  @!P2 LOP3.LUT R31, R27, 0x7ff00000, RZ, 0xc0, !PT ;  /* 0x7ff000001b1fa812 */ /* 0x000fe400078ec0ff */
[----:B------:R-:W0:Y:S02]  /*1ff0*/  MUFU.RCP64H R33, R41 ;  /* 0x0000002900217308 */ /* 0x000e240000001800 */
[----:B------:R-:W-:Y:S02]  /*2000*/  @!P2 ISETP.GE.U32.AND P3, PT, R34, R31, PT ;  /* 0x0000001f2200a20c */ /* 0x000fe40003f66070 */
[----:B------:R-:W-:-:S02]  /*2010*/  SEL R31, R35, 0x63400000, !P1 ;  /* 0x63400000231f7807 */ /* 0x000fc40004800000 */
[----:B------:R-:W-:Y:S02]  /*2020*/  @!P0 LOP3.LUT R37, R41, 0x7ff00000, RZ, 0xc0, !PT ;  /* 0x7ff0000029258812 */ /* 0x000fe400078ec0ff */
[----:B------:R-:W-:Y:S01]  /*2030*/  LOP3.LUT R31, R31, 0x800fffff, R29, 0xf8, !PT ;  /* 0x800fffff1f1f7812 */ /* 0x000fe200078ef81d */
[----:B0-----:R-:W-:-:S08]  /*2040*/  DFMA R38, R32, -R40, 1 ;  /* 0x3ff000002026742b */ /* 0x001fd00000000828 */
[----:B------:R-:W-:-:S08]  /*2050*/  DFMA R38, R38, R38, R38 ;  /* 0x000000262626722b */ /* 0x000fd00000000026 */
[----:B------:R-:W-:Y:S01]  /*2060*/  DFMA R38, R32, R38, R32 ;  /* 0x000000262026722b */ /* 0x000fe20000000020 */
[----:B------:R-:W-:Y:S01]  /*2070*/  @!P2 SEL R33, R35, 0x63400000, !P3 ;  /* 0x634000002321a807 */ /* 0x000fe20005800000 */
[----:B------:R-:W-:-:S03]  /*2080*/  @!P2 IMAD.MOV.U32 R32, RZ, RZ, RZ ;  /* 0x000000ffff20a224 */ /* 0x000fc600078e00ff */
[----:B------:R-:W-:-:S03]  /*2090*/  @!P2 LOP3.LUT R30, R33, 0x80000000, R29, 0xf8, !PT ;  /* 0x80000000211ea812 */ /* 0x000fc600078ef81d */
[----:B------:R-:W-:Y:S01]  /*20a0*/  DFMA R44, R38, -R40, 1 ;  /* 0x3ff00000262c742b */ /* 0x000fe20000000828 */
[----:B------:R-:W-:Y:S02]  /*20b0*/  @!P2 LOP3.LUT R33, R30, 0x100000, RZ, 0xfc, !PT ;  /* 0x001000001e21a812 */ /* 0x000fe400078efcff */
[----:B------:R-:W-:-:S05]  /*20c0*/  MOV R30, R28 ;  /* 0x0000001c001e7202 */ /* 0x000fca0000000f00 */
[----:B------:R-:W-:Y:S02]  /*20d0*/  DFMA R44, R38, R44, R38 ;  /* 0x0000002c262c722b */ /* 0x000fe40000000026 */
[----:B------:R-:W-:-:S08]  /*20e0*/  @!P2 DFMA R30, R30, 2, -R32 ;  /* 0x400000001e1ea82b */ /* 0x000fd00000000820 */
[----:B------:R-:W-:Y:S02]  /*20f0*/  DMUL R38, R44, R30 ;  /* 0x0000001e2c267228 */ /* 0x000fe40000000000 */
[----:B------:R-:W-:-:S06]  /*2100*/  @!P2 LOP3.LUT R36, R31, 0x7ff00000, RZ, 0xc0, !PT ;  /* 0x7ff000001f24a812 */ /* 0x000fcc00078ec0ff */
[----:B------:R-:W-:-:S08]  /*2110*/  DFMA R32, R38, -R40, R30 ;  /* 0x800000282620722b */ /* 0x000fd0000000001e */
[----:B------:R-:W-:Y:S01]  /*2120*/  DFMA R32, R44, R32, R38 ;  /* 0x000000202c20722b */ /* 0x000fe20000000026 */
[----:B------:R-:W-:-:S05]  /*2130*/  VIADD R38, R36, 0xffffffff ;  /* 0xffffffff24267836 */ /* 0x000fca0000000000 */
[----:B------:R-:W-:Y:S01]  /*2140*/  ISETP.GT.U32.AND P0, PT, R38, 0x7feffffe, PT ;  /* 0x7feffffe2600780c */ /* 0x000fe20003f04070 */
[----:B------:R-:W-:-:S05]  /*2150*/  VIADD R38, R37, 0xffffffff ;  /* 0xffffffff25267836 */ /* 0x000fca0000000000 */
[----:B------:R-:W-:-:S13]  /*2160*/  ISETP.GT.U32.OR P0, PT, R38, 0x7feffffe, P0 ;  /* 0x7feffffe2600780c */ /* 0x000fda0000704470 */
[----:B------:R-:W-:Y:S05]  /*2170*/  @P0 BRA `(.L_x_99) ;  /* 0x00000000006c0947 */ /* 0x000fea0003800000 */
[----:B------:R-:W-:Y:S01]  /*2180*/  LOP3.LUT R29, R27, 0x7ff00000, RZ, 0xc0, !PT ;  /* 0x7ff000001b1d7812 */ /* 0x000fe200078ec0ff */
[----:B------:R-:W-:-:S03]  /*2190*/  IMAD.MOV.U32 R36, RZ, RZ, RZ ;  /* 0x000000ffff247224 */ /* 0x000fc600078e00ff */
[CC--:B------:R-:W-:Y:S02]  /*21a0*/  VIADDMNMX R28, R34.reuse, -R29.reuse, 0xb9600000, !PT ;  /* 0xb9600000221c7446 */ /* 0x0c0fe4000780091d */
[----:B------:R-:W-:Y:S02]  /*21b0*/  ISETP.GE.U32.AND P0, PT, R34, R29, PT ;  /* 0x0000001d2200720c */ /* 0x000fe40003f06070 */
[----:B------:R-:W-:Y:S02]  /*21c0*/  VIMNMX R28, PT, PT, R28, 0x46a00000, PT ;  /* 0x46a000001c1c7848 */ /* 0x000fe40003fe0100 */
[----:B------:R-:W-:-:S04]  /*21d0*/  SEL R35, R35, 0x63400000, !P0 ;  /* 0x6340000023237807 */ /* 0x000fc80004000000 */
[----:B------:R-:W-:-:S05]  /*21e0*/  IADD3 R28, PT, PT, -R35, R28, RZ ;  /* 0x0000001c231c7210 */ /* 0x000fca0007ffe1ff */
[----:B------:R-:W-:-:S06]  /*21f0*/  VIADD R37, R28, 0x7fe00000 ;  /* 0x7fe000001c257836 */ /* 0x000fcc0000000000 */
        /* <DEDUP_REMOVED lines=10> */
[----:B------:R-:W-:Y:S02]  /*22a0*/  MOV R30, RZ ;  /* 0x000000ff001e7202 */ /* 0x000fe40000000f00 */
[----:B------:R-:W-:-:S04]  /*22b0*/  IADD3 R29, PT, PT, -R28, -0x43300000, RZ ;  /* 0xbcd000001c1d7810 */ /* 0x000fc80007ffe1ff */
[----:B------:R-:W-:Y:S02]  /*22c0*/  DFMA R30, R34, -R30, R32 ;  /* 0x8000001e221e722b */ /* 0x000fe40000000020 */
[----:B------:R-:W-:-:S08]  /*22d0*/  DMUL.RP R32, R32, R36 ;  /* 0x0000002420207228 */ /* 0x000fd00000008000 */
[----:B------:R-:W-:Y:S02]  /*22e0*/  FSETP.NEU.AND P0, PT, |R31|, R29, PT ;  /* 0x0000001d1f00720b */ /* 0x000fe40003f0d200 */
[----:B------:R-:W-:Y:S02]  /*22f0*/  LOP3.LUT R27, R33, R27, RZ, 0x3c, !PT ;  /* 0x0000001b211b7212 */ /* 0x000fe400078e3cff */
[----:B------:R-:W-:Y:S02]  /*2300*/  FSEL R34, R32, R34, !P0 ;  /* 0x0000002220227208 */ /* 0x000fe40004000000 */
[----:B------:R-:W-:Y:S01]  /*2310*/  FSEL R35, R27, R35, !P0 ;  /* 0x000000231b237208 */ /* 0x000fe20004000000 */
[----:B------:R-:W-:Y:S06]  /*2320*/  BRA `(.L_x_100) ;  /* 0x0000000000547947 */ /* 0x000fec0003800000 */
.L_x_99:
        /* <DEDUP_REMOVED lines=12> */
[----:B------:R-:W-:Y:S01]  /*23f0*/  @!P0 IMAD.MOV.U32 R34, RZ, RZ, RZ ;  /* 0x000000ffff228224 */ /* 0x000fe200078e00ff */
[----:B------:R-:W-:-:S03]  /*2400*/  @P0 MOV R34, RZ ;  /* 0x000000ff00220202 */ /* 0x000fc60000000f00 */
[----:B------:R-:W-:Y:S01]  /*2410*/  @P0 IMAD.MOV.U32 R35, RZ, RZ, R26 ;  /* 0x000000ffff230224 */ /* 0x000fe200078e001a */
[----:B------:R-:W-:Y:S06]  /*2420*/  BRA `(.L_x_100) ;  /* 0x0000000000147947 */ /* 0x000fec0003800000 */
.L_x_102:
[----:B------:R-:W-:Y:S01]  /*2430*/  LOP3.LUT R35, R27, 0x80000, RZ, 0xfc, !PT ;  /* 0x000800001b237812 */ /* 0x000fe200078efcff */
[----:B------:R-:W-:Y:S01]  /*2440*/  IMAD.MOV.U32 R34, RZ, RZ, R26 ;  /* 0x000000ffff227224 */ /* 0x000fe200078e001a */
[----:B------:R-:W-:Y:S06]  /*2450*/  BRA `(.L_x_100) ;  /* 0x0000000000087947 */ /* 0x000fec0003800000 */
.L_x_101:
[----:B------:R-:W-:Y:S01]  /*2460*/  LOP3.LUT R35, R29, 0x80000, RZ, 0xfc, !PT ;  /* 0x000800001d237812 */ /* 0x000fe200078efcff */
[----:B------:R-:W-:-:S07]  /*2470*/  IMAD.MOV.U32 R34, RZ, RZ, R28 ;  /* 0x000000ffff227224 */ /* 0x000fce00078e001c */
.L_x_100:
[----:B------:R-:W-:Y:S05]  /*2480*/  BSYNC.RECONVERGENT B4 ;  /* 0x0000000000047941 */ /* 0x000fea0003800200 */
.L_x_98:
[----:B------:R-:W-:Y:S01]  /*2490*/  IMAD.MOV.U32 R26, RZ, RZ, R0 ;  /* 0x000000ffff1a7224 */ /* 0x000fe200078e0000 */
[----:B------:R-:W-:Y:S01]  /*24a0*/  MOV R28, R34 ;  /* 0x00000022001c7202 */ /* 0x000fe20000000f00 */
[----:B------:R-:W-:Y:S02]  /*24b0*/  IMAD.MOV.U32 R27, RZ, RZ, 0x0 ;  /* 0x00000000ff1b7424 */ /* 0x000fe400078e00ff */
[----:B------:R-:W-:Y:S02]  /*24c0*/  IMAD.MOV.U32 R29, RZ, RZ, R35 ;  /* 0x000000ffff1d7224 */ /* 0x000fe400078e0023 */
[----:B------:R-:W-:Y:S05]  /*24d0*/  RET.REL.NODEC R26 `(_Z14calculateForcePiPdS0_S0_iiS0_S0_S0_S0_) ;  /* 0xffffffd81ac87950 */ /* 0x000fea0003c3ffff */
        .weak           $__internal_2_$__cuda_sm20_sqrt_rn_f32_slowpath
        .type           $__internal_2_$__cuda_sm20_sqrt_rn_f32_slowpath,@function
        .size           $__internal_2_$__cuda_sm20_sqrt_rn_f32_slowpath,($_Z14calculateForcePiPdS0_S0_iiS0_S0_S0_S0_$__internal_accurate_pow - $__internal_2_$__cuda_sm20_sqrt_rn_f32_slowpath)
$__internal_2_$__cuda_sm20_sqrt_rn_f32_slowpath:
[----:B------:R-:W-:-:S13]  /*24e0*/  LOP3.LUT P0, RZ, R0, 0x7fffffff, RZ, 0xc0, !PT ;  /* 0x7fffffff00ff7812 */ /* 0x000fda000780c0ff */
[----:B------:R-:W-:Y:S01]  /*24f0*/  @!P0 MOV R26, R0 ;  /* 0x00000000001a8202 */ /* 0x000fe20000000f00 */
[----:B------:R-:W-:Y:S06]  /*2500*/  @!P0 BRA `(.L_x_103) ;  /* 0x0000000000408947 */ /* 0x000fec0003800000 */
[----:B------:R-:W-:-:S13]  /*2510*/  FSETP.GEU.FTZ.AND P0, PT, R0, RZ, PT ;  /* 0x000000ff0000720b */ /* 0x000fda0003f1e000 */
[----:B------:R-:W-:Y:S01]  /*2520*/  @!P0 IMAD.MOV.U32 R26, RZ, RZ, 0x7fffffff ;  /* 0x7fffffffff1a8424 */ /* 0x000fe200078e00ff */
[----:B------:R-:W-:Y:S06]  /*2530*/  @!P0 BRA `(.L_x_103) ;  /* 0x0000000000348947 */ /* 0x000fec0003800000 */
[----:B------:R-:W-:-:S13]  /*2540*/  FSETP.GTU.FTZ.AND P0, PT, |R0|, +INF , PT ;  /* 0x7f8000000000780b */ /* 0x000fda0003f1c200 */
[----:B------:R-:W-:Y:S01]  /*2550*/  @P0 FADD.FTZ R26, R0, 1 ;  /* 0x3f800000001a0421 */ /* 0x000fe20000010000 */
[----:B------:R-:W-:Y:S06]  /*2560*/  @P0 BRA `(.L_x_103) ;  /* 0x0000000000280947 */ /* 0x000fec0003800000 */
[----:B------:R-:W-:-:S13]  /*2570*/  FSETP.NEU.FTZ.AND P0, PT, |R0|, +INF , PT ;  /* 0x7f8000000000780b */ /* 0x000fda0003f1d200 */
[----:B------:R-:W-:-:S04]  /*2580*/  @P0 FFMA R27, R0, 1.84467440737095516160e+19, RZ ;  /* 0x5f800000001b0823 */ /* 0x000fc800000000ff */
[----:B------:R-:W0:Y:S02]  /*2590*/  @P0 MUFU.RSQ R26, R27 ;  /* 0x0000001b001a0308 */ /* 0x000e240000001400 */
[----:B0-----:R-:W-:Y:S01]  /*25a0*/  @P0 FMUL.FTZ R28, R27, R26 ;  /* 0x0000001a1b1c0220 */ /* 0x001fe20000410000 */
[----:B------:R-:W-:Y:S01]  /*25b0*/  @P0 FMUL.FTZ R30, R26, 0.5 ;  /* 0x3f0000001a1e0820 */ /* 0x000fe20000410000 */
[----:B------:R-:W-:Y:S02]  /*25c0*/  @!P0 IMAD.MOV.U32 R26, RZ, RZ, R0 ;  /* 0x000000ffff1a8224 */ /* 0x000fe400078e0000 */
[----:B------:R-:W-:-:S04]  /*25d0*/  @P0 FADD.FTZ R29, -R28, -RZ ;  /* 0x800000ff1c1d0221 */ /* 0x000fc80000010100 */
[----:B------:R-:W-:-:S04]  /*25e0*/  @P0 FFMA R29, R28, R29, R27 ;  /* 0x0000001d1c1d0223 */ /* 0x000fc8000000001b */
[----:B------:R-:W-:-:S04]  /*25f0*/  @P0 FFMA R29, R29, R30, R28 ;  /* 0x0000001e1d1d0223 */ /* 0x000fc8000000001c */
[----:B------:R-:W-:-:S07]  /*2600*/  @P0 FMUL.FTZ R26, R29, 2.3283064365386962891e-10 ;  /* 0x2f8000001d1a0820 */ /* 0x000fce0000410000 */
.L_x_103:
[----:B------:R-:W-:Y:S01]  /*2610*/  IMAD.MOV.U32 R42, RZ, RZ, R26 ;  /* 0x000000ffff2a7224 */ /* 0x000fe200078e001a */
[----:B------:R-:W-:Y:S01]  /*2620*/  MOV R26, R31 ;  /* 0x0000001f001a7202 */ /* 0x000fe20000000f00 */
[----:B------:R-:W-:-:S04]  /*2630*/  IMAD.MOV.U32 R27, RZ, RZ, 0x0 ;  /* 0x00000000ff1b7424 */ /* 0x000fc800078e00ff */
[----:B------:R-:W-:Y:S05]  /*2640*/  RET.REL.NODEC R26 `(_Z14calculateForcePiPdS0_S0_iiS0_S0_S0_S0_) ;  /* 0xffffffd81a6c7950 */ /* 0x000fea0003c3ffff */
        .type           $_Z14calculateForcePiPdS0_S0_iiS0_S0_S0_S0_$__internal_accurate_pow,@function
        .size           $_Z14calculateForcePiPdS0_S0_iiS0_S0_S0_S0_$__internal_accurate_pow,(.L_x_118 - $_Z14calculateForcePiPdS0_S0_iiS0_S0_S0_S0_$__internal_accurate_pow)
$_Z14calculateForcePiPdS0_S0_iiS0_S0_S0_S0_$__internal_accurate_pow:
[----:B------:R-:W-:Y:S01]  /*2650*/  ISETP.GT.U32.AND P0, PT, R45, 0xfffff, PT ;  /* 0x000fffff2d00780c */ /* 0x000fe20003f04070 */
[----:B------:R-:W-:Y:S01]  /*2660*/  IMAD.MOV.U32 R26, RZ, RZ, R28 ;  /* 0x000000ffff1a7224 */ /* 0x000fe200078e001c */
[----:B------:R-:W-:Y:S01]  /*2670*/  UMOV UR6, 0x7d2cafe2 ;  /* 0x7d2cafe200067882 */ /* 0x000fe20000000000 */
[----:B------:R-:W-:Y:S01]  /*2680*/  IMAD.MOV.U32 R27, RZ, RZ, R45 ;  /* 0x000000ffff1b7224 */ /* 0x000fe200078e002d */
[----:B------:R-:W-:Y:S01]  /*2690*/  UMOV UR7, 0x3eb0f5ff ;  /* 0x3eb0f5ff00077882 */ /* 0x000fe20000000000 */
[----:B------:R-:W-:Y:S01]  /*26a0*/  IMAD.MOV.U32 R30, RZ, RZ, 0x41ad3b5a ;  /* 0x41ad3b5aff1e7424 */ /* 0x000fe200078e00ff */
[----:B------:R-:W-:Y:S01]  /*26b0*/  UMOV UR8, 0x3b39803f ;  /* 0x3b39803f00087882 */ /* 0x000fe20000000000 */
[----:B------:R-:W-:Y:S01]  /*26c0*/  IMAD.MOV.U32 R31, RZ, RZ, 0x3ed0f5d2 ;  /* 0x3ed0f5d2ff1f7424 */ /* 0x000fe200078e00ff */
[----:B------:R-:W-:-:S05]  /*26d0*/  UMOV UR9, 0x3c7abc9e ;  /* 0x3c7abc9e00097882 */ /* 0x000fca0000000000 */
[----:B------:R-:W-:Y:S01]  /*26e0*/  @!P0 DMUL R36, R26, 1.80143985094819840000e+16 ;  /* 0x435000001a248828 */ /* 0x000fe20000000000 */
[----:B------:R-:W-:Y:S02]  /*26f0*/  MOV R26, R45 ;  /* 0x0000002d001a7202 */ /* 0x000fe40000000f00 */
[----:B------:R-:W-:-:S07]  /*2700*/  SHF.R.U32.HI R45, RZ, 0x14, R45 ;  /* 0x00000014ff2d7819 */ /* 0x000fce000001162d */
[----:B------:R-:W-:Y:S01]  /*2710*/  @!P0 IMAD.MOV.U32 R26, RZ, RZ, R37 ;  /* 0x000000ffff1a8224 */ /* 0x000fe200078e0025 */
[----:B------:R-:W-:Y:S01]  /*2720*/  @!P0 LEA.HI R45, R37, 0xffffffca, RZ, 0xc ;  /* 0xffffffca252d8811 */ /* 0x000fe200078f60ff */
[----:B------:R-:W-:-:S03]  /*2730*/  @!P0 IMAD.MOV.U32 R28, RZ, RZ, R36 ;  /* 0x000000ffff1c8224 */ /* 0x000fc600078e0024 */
[----:B------:R-:W-:-:S04]  /*2740*/  LOP3.LUT R26, R26, 0x800fffff, RZ, 0xc0, !PT ;  /* 0x800fffff1a1a7812 */ /* 0x000fc800078ec0ff */
[----:B------:R-:W-:Y:S01]  /*2750*/  LOP3.LUT R29, R26, 0x3ff00000, RZ, 0xfc, !PT ;  /* 0x3ff000001a1d7812 */ /* 0x000fe200078efcff */
[----:B------:R-:W-:-:S03]  /*2760*/  IMAD.MOV.U32 R26, RZ, RZ, RZ ;  /* 0x000000ffff1a7224 */ /* 0x000fc600078e00ff */
[----:B------:R-:W-:-:S13]  /*2770*/  ISETP.GE.U32.AND P1, PT, R29, 0x3ff6a09f, PT ;  /* 0x3ff6a09f1d00780c */ /* 0x000fda0003f26070 */
[----:B------:R-:W-:-:S05]  /*2780*/  @P1 VIADD R27, R29, 0xfff00000 ;  /* 0xfff000001d1b1836 */ /* 0x000fca0000000000 */
[----:B------:R-:W-:-:S06]  /*2790*/  @P1 MOV R29, R27 ;  /* 0x0000001b001d1202 */ /* 0x000fcc0000000f00 */
[C---:B------:R-:W-:Y:S02]  /*27a0*/  DADD R34, R28.reuse, 1 ;  /* 0x3ff000001c227429 */ /* 0x040fe40000000000 */
[----:B------:R-:W-:-:S04]  /*27b0*/  DADD R28, R28, -1 ;  /* 0xbff000001c1c7429 */ /* 0x000fc80000000000 */
[----:B------:R-:W0:Y:S02]  /*27c0*/  MUFU.RCP64H R27, R35 ;  /* 0x00000023001b7308 */ /* 0x000e240000001800 */
[----:B0-----:R-:W-:-:S08]  /*27d0*/  DFMA R32, -R34, R26, 1 ;  /* 0x3ff000002220742b */ /* 0x001fd0000000011a */
[----:B------:R-:W-:-:S08]  /*27e0*/  DFMA R32, R32, R32, R32 ;  /* 0x000000202020722b */ /* 0x000fd00000000020 */
[----:B------:R-:W-:-:S08]  /*27f0*/  DFMA R32, R26, R32, R26 ;  /* 0x000000201a20722b */ /* 0x000fd0000000001a */
[----:B------:R-:W-:-:S08]  /*2800*/  DMUL R26, R28, R32 ;  /* 0x000000201c1a7228 */ /* 0x000fd00000000000 */
[----:B------:R-:W-:-:S08]  /*2810*/  DFMA R26, R28, R32, R26 ;  /* 0x000000201c1a722b */ /* 0x000fd0000000001a */
[----:B------:R-:W-:-:S08]  /*2820*/  DMUL R38, R26, R26 ;  /* 0x0000001a1a267228 */ /* 0x000fd00000000000 */
[----:B------:R-:W-:Y:S01]  /*2830*/  DFMA R30, R38, UR6, R30 ;  /* 0x00000006261e7c2b */ /* 0x000fe2000800001e */
[----:B------:R-:W-:Y:S01]  /*2840*/  UMOV UR6, 0x75488a3f ;  /* 0x75488a3f00067882 */ /* 0x000fe20000000000 */
[----:B------:R-:W-:-:S06]  /*2850*/  UMOV UR7, 0x3ef3b20a ;  /* 0x3ef3b20a00077882 */ /* 0x000fcc0000000000 */
[----:B------:R-:W-:Y:S01]  /*2860*/  DFMA R34, R38, R30, UR6 ;  /* 0x0000000626227e2b */ /* 0x000fe2000800001e */
[----:B------:R-:W-:Y:S01]  /*2870*/  UMOV UR6, 0xe4faecd5 ;  /* 0xe4faecd500067882 */ /* 0x000fe20000000000 */
[----:B------:R-:W-:Y:S01]  /*2880*/  UMOV UR7, 0x3f1745cd ;  /* 0x3f1745cd00077882 */ /* 0x000fe20000000000 */
[----:B------:R-:W-:-:S05]  /*2890*/  DADD R30, R28, -R26 ;  /* 0x000000001c1e7229 */ /* 0x000fca000000081a */
[----:B------:R-:W-:Y:S01]  /*28a0*/  DFMA R34, R38, R34, UR6 ;  /* 0x0000000626227e2b */ /* 0x000fe20008000022 */
[----:B------:R-:W-:Y:S01]  /*28b0*/  UMOV UR6, 0x258a578b ;  /* 0x258a578b00067882 */ /* 0x000fe20000000000 */
[----:B------:R-:W-:Y:S01]  /*28c0*/  UMOV UR7, 0x3f3c71c7 ;  /* 0x3f3c71c700077882 */ /* 0x000fe20000000000 */
[----:B------:R-:W-:-:S05]  /*28d0*/  DADD R30, R30, R30 ;  /* 0x000000001e1e7229 */ /* 0x000fca000000001e */
[----:B------:R-:W-:Y:S01]  /*28e0*/  DFMA R34, R38, R34, UR6 ;  /* 0x0000000626227e2b */ /* 0x000fe20008000022 */
[----:B------:R-:W-:Y:S01]  /*28f0*/  UMOV UR6, 0x9242b910 ;  /* 0x9242b91000067882 */ /* 0x000fe20000000000 */
[----:B------:R-:W-:Y:S01]  /*2900*/  UMOV UR7, 0x3f624924 ;  /* 0x3f62492400077882 */ /* 0x000fe20000000000 */
[----:B------:R-:W-:-:S05]  /*2910*/  DFMA R30, R28, -R26, R30 ;  /* 0x8000001a1c1e722b */ /* 0x000fca000000001e */
[----:B------:R-:W-:Y:S01]  /*2920*/  DFMA R34, R38, R34, UR6 ;  /* 0x0000000626227e2b */ /* 0x000fe20008000022 */
[----:B------:R-:W-:Y:S01]  /*2930*/  UMOV UR6, 0x99999dfb ;  /* 0x99999dfb00067882 */ /* 0x000fe20000000000 */
[----:B------:R-:W-:Y:S01]  /*2940*/  UMOV UR7, 0x3f899999 ;  /* 0x3f89999900077882 */ /* 0x000fe20000000000 */
[----:B------:R-:W-:-:S05]  /*2950*/  DMUL R30, R32, R30 ;  /* 0x0000001e201e7228 */ /* 0x000fca0000000000 */
[----:B------:R-:W-:Y:S01]  /*2960*/  DFMA R34, R38, R34, UR6 ;  /* 0x0000000626227e2b */ /* 0x000fe20008000022 */
[----:B------:R-:W-:Y:S01]  /*2970*/  UMOV UR6, 0x55555555 ;  /* 0x5555555500067882 */ /* 0x000fe20000000000 */
[----:B------:R-:W-:-:S03]  /*2980*/  UMOV UR7, 0x3fb55555 ;  /* 0x3fb5555500077882 */ /* 0x000fc60000000000 */
[----:B------:R-:W-:Y:S01]  /*2990*/  IADD3 R37, PT, PT, R31, 0x100000, RZ ;  /* 0x001000001f257810 */ /* 0x000fe20007ffe0ff */
[----:B------:R-:W-:Y:S02]  /*29a0*/  IMAD.MOV.U32 R36, RZ, RZ, R30 ;  /* 0x000000ffff247224 */ /* 0x000fe400078e001e */
[----:B------:R-:W-:-:S08]  /*29b0*/  DFMA R28, R38, R34, UR6 ;  /* 0x00000006261c7e2b */ /* 0x000fd00008000022 */
[----:B------:R-:W-:Y:S01]  /*29c0*/  DADD R32, -R28, UR6 ;  /* 0x000000061c207e29 */ /* 0x000fe20008000100 */
[----:B------:R-:W-:Y:S01]  /*29d0*/  UMOV UR6, 0xb9e7b0 ;  /* 0x00b9e7b000067882 */ /* 0x000fe20000000000 */
[----:B------:R-:W-:-:S06]  /*29e0*/  UMOV UR7, 0x3c46a4cb ;  /* 0x3c46a4cb00077882 */ /* 0x000fcc0000000000 */
[----:B------:R-:W-:Y:S02]  /*29f0*/  DFMA R32, R38, R34, R32 ;  /* 0x000000222620722b */ /* 0x000fe40000000020 */
[----:B------:R-:W-:-:S06]  /*2a00*/  DMUL R34, R26, R26 ;  /* 0x0000001a1a227228 */ /* 0x000fcc0000000000 */
[----:B------:R-:W-:Y:S01]  /*2a10*/  DADD R32, R32, -UR6 ;  /* 0x8000000620207e29 */ /* 0x000fe20008000000 */
[----:B------:R-:W-:Y:S01]  /*2a20*/  UMOV UR6, 0x80000000 ;  /* 0x8000000000067882 */ /* 0x000fe20000000000 */
[----:B------:R-:W-:Y:S01]  /*2a30*/  DFMA R38, R26, R26, -R34 ;  /* 0x0000001a1a26722b */ /* 0x000fe20000000822 */
[----:B------:R-:W-:-:S07]  /*2a40*/  UMOV UR7, 0x43300000 ;  /* 0x4330000000077882 */ /* 0x000fce0000000000 */
[C---:B------:R-:W-:Y:S02]  /*2a50*/  DFMA R36, R26.reuse, R36, R38 ;  /* 0x000000241a24722b */ /* 0x040fe40000000026 */
[----:B------:R-:W-:-:S08]  /*2a60*/  DMUL R38, R26, R34 ;  /* 0x000000221a267228 */ /* 0x000fd00000000000 */
[----:B------:R-:W-:-:S08]  /*2a70*/  DFMA R40, R26, R34, -R38 ;  /* 0x000000221a28722b */ /* 0x000fd00000000826 */
[----:B------:R-:W-:Y:S02]  /*2a80*/  DFMA R40, R30, R34, R40 ;  /* 0x000000221e28722b */ /* 0x000fe40000000028 */
[----:B------:R-:W-:-:S06]  /*2a90*/  DADD R34, R28, R32 ;  /* 0x000000001c227229 */ /* 0x000fcc0000000020 */
[----:B------:R-:W-:Y:S02]  /*2aa0*/  DFMA R36, R26, R36, R40 ;  /* 0x000000241a24722b */ /* 0x000fe40000000028 */
[----:B------:R-:W-:-:S08]  /*2ab0*/  DADD R40, R28, -R34 ;  /* 0x000000001c287229 */ /* 0x000fd00000000822 */
[----:B------:R-:W-:Y:S02]  /*2ac0*/  DADD R40, R32, R40 ;  /* 0x0000000020287229 */ /* 0x000fe40000000028 */
[----:B------:R-:W-:-:S08]  /*2ad0*/  DMUL R32, R34, R38 ;  /* 0x0000002622207228 */ /* 0x000fd00000000000 */
[----:B------:R-:W-:-:S08]  /*2ae0*/  DFMA R28, R34, R38, -R32 ;  /* 0x00000026221c722b */ /* 0x000fd00000000820 */
[----:B------:R-:W-:-:S08]  /*2af0*/  DFMA R28, R34, R36, R28 ;  /* 0x00000024221c722b */ /* 0x000fd0000000001c */
[----:B------:R-:W-:-:S08]  /*2b00*/  DFMA R40, R40, R38, R28 ;  /* 0x000000262828722b */ /* 0x000fd0000000001c */
[----:B------:R-:W-:-:S08]  /*2b10*/  DADD R34, R32, R40 ;  /* 0x0000000020227229 */ /* 0x000fd00000000028 */
[--C-:B------:R-:W-:Y:S02]  /*2b20*/  DADD R28, R26, R34.reuse ;  /* 0x000000001a1c7229 */ /* 0x100fe40000000022 */
[----:B------:R-:W-:-:S06]  /*2b30*/  DADD R32, R32, -R34 ;  /* 0x0000000020207229 */ /* 0x000fcc0000000822 */
[----:B------:R-:W-:Y:S02]  /*2b40*/  DADD R26, R26, -R28 ;  /* 0x000000001a1a7229 */ /* 0x000fe4000000081c */
[----:B------:R-:W-:-:S06]  /*2b50*/  DADD R32, R40, R32 ;  /* 0x0000000028207229 */ /* 0x000fcc0000000020 */
[----:B------:R-:W-:-:S08]  /*2b60*/  DADD R26, R34, R26 ;  /* 0x00000000221a7229 */ /* 0x000fd0000000001a */
[----:B------:R-:W-:Y:S01]  /*2b70*/  DADD R32, R32, R26 ;  /* 0x0000000020207229 */ /* 0x000fe2000000001a */
[C---:B------:R-:W-:Y:S02]  /*2b80*/  VIADD R26, R45.reuse, 0xfffffc01 ;  /* 0xfffffc012d1a7836 */ /* 0x040fe40000000000 */
[----:B------:R-:W-:Y:S02]  /*2b90*/  HFMA2 R27, -RZ, RZ, 3.59375, 0 ;  /* 0x43300000ff1b7431 */ /* 0x000fe400000001ff */
[----:B------:R-:W-:Y:S02]  /*2ba0*/  @P1 VIADD R26, R45, 0xfffffc02 ;  /* 0xfffffc022d1a1836 */ /* 0x000fe40000000000 */
[----:B------:R-:W-:Y:S01]  /*2bb0*/  IMAD.MOV.U32 R45, RZ, RZ, R43 ;  /* 0x000000ffff2d7224 */ /* 0x000fe200078e002b */
[----:B------:R-:W-:Y:S02]  /*2bc0*/  DADD R30, R30, R32 ;  /* 0x000000001e1e7229 */ /* 0x000fe40000000020 */
[----:B------:R-:W-:-:S06]  /*2bd0*/  LOP3.LUT R26, R26, 0x80000000, RZ, 0x3c, !PT ;  /* 0x800000001a1a7812 */ /* 0x000fcc00078e3cff */
[----:B------:R-:W-:Y:S01]  /*2be0*/  DADD R32, R26, -UR6 ;  /* 0x800000061a207e29 */ /* 0x000fe20008000000 */
[----:B------:R-:W-:Y:S01]  /*2bf0*/  UMOV UR6, 0xfefa39ef ;  /* 0xfefa39ef00067882 */ /* 0x000fe20000000000 */
[----:B------:R-:W-:Y:S01]  /*2c00*/  DADD R34, R28, R30 ;  /* 0x000000001c227229 */ /* 0x000fe2000000001e */
[----:B------:R-:W-:-:S07]  /*2c10*/  UMOV UR7, 0x3fe62e42 ;  /* 0x3fe62e4200077882 */ /* 0x000fce0000000000 */
[--C-:B------:R-:W-:Y:S02]  /*2c20*/  DFMA R26, R32, UR6, R34.reuse ;  /* 0x00000006201a7c2b */ /* 0x100fe40008000022 */
[----:B------:R-:W-:-:S06]  /*2c30*/  DADD R36, R28, -R34 ;  /* 0x000000001c247229 */ /* 0x000fcc0000000822 */
[----:B------:R-:W-:Y:S02]  /*2c40*/  DFMA R28, R32, -UR6, R26 ;  /* 0x80000006201c7c2b */ /* 0x000fe4000800001a */
[----:B------:R-:W-:Y:S01]  /*2c50*/  DADD R36, R30, R36 ;  /* 0x000000001e247229 */ /* 0x000fe20000000024 */
[----:B------:R-:W-:Y:S01]  /*2c60*/  LOP3.LUT R31, R45, 0xff0fffff, RZ, 0xc0, !PT ;  /* 0xff0fffff2d1f7812 */ /* 0x000fe200078ec0ff */
[----:B------:R-:W-:-:S04]  /*2c70*/  IMAD.MOV.U32 R30, RZ, RZ, R44 ;  /* 0x000000ffff1e7224 */ /* 0x000fc800078e002c */
[----:B------:R-:W-:-:S08]  /*2c80*/  DADD R28, -R34, R28 ;  /* 0x00000000221c7229 */ /* 0x000fd0000000011c */
[----:B------:R-:W-:-:S08]  /*2c90*/  DADD R28, R36, -R28 ;  /* 0x00000000241c7229 */ /* 0x000fd0000000081c */
[----:B------:R-:W-:Y:S01]  /*2ca0*/  DFMA R32, R32, UR8, R28 ;  /* 0x0000000820207c2b */ /* 0x000fe2000800001c */
[----:B------:R-:W-:-:S05]  /*2cb0*/  IMAD.SHL.U32 R28, R45, 0x2, RZ ;  /* 0x000000022d1c7824 */ /* 0x000fca00078e00ff */
[----:B------:R-:W-:Y:S02]  /*2cc0*/  ISETP.GT.U32.AND P0, PT, R28, -0x2000001, PT ;  /* 0xfdffffff1c00780c */ /* 0x000fe40003f04070 */
[----:B------:R-:W-:Y:S02]  /*2cd0*/  DADD R28, R26, R32 ;  /* 0x000000001a1c7229 */ /* 0x000fe40000000020 */
[----:B------:R-:W-:-:S06]  /*2ce0*/  SEL R31, R31, R45, P0 ;  /* 0x0000002d1f1f7207 */ /* 0x000fcc0000000000 */
[----:B------:R-:W-:Y:S02]  /*2cf0*/  DADD R26, R26, -R28 ;  /* 0x000000001a1a7229 */ /* 0x000fe4000000081c */
[----:B------:R-:W-:-:S06]  /*2d00*/  DMUL R34, R28, R30 ;  /* 0x0000001e1c227228 */ /* 0x000fcc0000000000 */
[----:B------:R-:W-:Y:S02]  /*2d10*/  DADD R26, R32, R26 ;  /* 0x00000000201a7229 */ /* 0x000fe4000000001a */
[----:B------:R-:W-:-:S08]  /*2d20*/  DFMA R28, R28, R30, -R34 ;  /* 0x0000001e1c1c722b */ /* 0x000fd00000000822 */
[----:B------:R-:W-:Y:S01]  /*2d30*/  DFMA R30, R26, R30, R28 ;  /* 0x0000001e1a1e722b */ /* 0x000fe2000000001c */
[----:B------:R-:W-:Y:S01]  /*2d40*/  MOV R28, 0x652b82fe ;  /* 0x652b82fe001c7802 */ /* 0x000fe20000000f00 */
[----:B------:R-:W-:-:S06]  /*2d50*/  IMAD.MOV.U32 R29, RZ, RZ, 0x3ff71547 ;  /* 0x3ff71547ff1d7424 */ /* 0x000fcc00078e00ff */
[----:B------:R-:W-:-:S08]  /*2d60*/  DADD R32, R34, R30 ;  /* 0x0000000022207229 */ /* 0x000fd0000000001e */
[----:B------:R-:W-:Y:S02]  /*2d70*/  DFMA R28, R32, R28, 6.75539944105574400000e+15 ;  /* 0x43380000201c742b */ /* 0x000fe4000000001c */
[----:B------:R-:W-:Y:S01]  /*2d80*/  FSETP.GEU.AND P0, PT, |R33|, 4.1917929649353027344, PT ;  /* 0x4086232b2100780b */ /* 0x000fe20003f0e200 */
[----:B------:R-:W-:-:S05]  /*2d90*/  DADD R34, R34, -R32 ;  /* 0x0000000022227229 */ /* 0x000fca0000000820 */
[----:B------:R-:W-:-:S03]  /*2da0*/  DADD R26, R28, -6.75539944105574400000e+15 ;  /* 0xc33800001c1a7429 */ /* 0x000fc60000000000 */
[----:B------:R-:W-:-:S05]  /*2db0*/  DADD R30, R30, R34 ;  /* 0x000000001e1e7229 */ /* 0x000fca0000000022 */
[----:B------:R-:W-:Y:S01]  /*2dc0*/  DFMA R36, R26, -UR6, R32 ;  /* 0x800000061a247c2b */ /* 0x000fe20008000020 */
[----:B------:R-:W-:Y:S01]  /*2dd0*/  UMOV UR6, 0x3b39803f ;  /* 0x3b39803f00067882 */ /* 0x000fe20000000000 */
[----:B------:R-:W-:-:S06]  /*2de0*/  UMOV UR7, 0x3c7abc9e ;  /* 0x3c7abc9e00077882 */ /* 0x000fcc0000000000 */
[----:B------:R-:W-:Y:S01]  /*2df0*/  DFMA R36, R26, -UR6, R36 ;  /* 0x800000061a247c2b */ /* 0x000fe20008000024 */
[----:B------:R-:W-:Y:S01]  /*2e00*/  UMOV UR6, 0x69ce2bdf ;  /* 0x69ce2bdf00067882 */ /* 0x000fe20000000000 */
[----:B------:R-:W-:Y:S01]  /*2e10*/  IMAD.MOV.U32 R26, RZ, RZ, -0x35dec16 ;  /* 0xfca213eaff1a7424 */ /* 0x000fe200078e00ff */
[----:B------:R-:W-:Y:S01]  /*2e20*/  UMOV UR7, 0x3e5ade15 ;  /* 0x3e5ade1500077882 */ /* 0x000fe20000000000 */
[----:B------:R-:W-:-:S06]  /*2e30*/  IMAD.MOV.U32 R27, RZ, RZ, 0x3e928af3 ;  /* 0x3e928af3ff1b7424 */ /* 0x000fcc00078e00ff */
[----:B------:R-:W-:Y:S01]  /*2e40*/  DFMA R26, R36, UR6, R26 ;  /* 0x00000006241a7c2b */ /* 0x000fe2000800001a */
[----:B------:R-:W-:Y:S01]  /*2e50*/  UMOV UR6, 0x62401315 ;  /* 0x6240131500067882 */ /* 0x000fe20000000000 */
[----:B------:R-:W-:-:S06]  /*2e60*/  UMOV UR7, 0x3ec71dee ;  /* 0x3ec71dee00077882 */ /* 0x000fcc0000000000 */
[----:B------:R-:W-:Y:S01]  /*2e70*/  DFMA R26, R36, R26, UR6 ;  /* 0x00000006241a7e2b */ /* 0x000fe2000800001a */
        /* <DEDUP_REMOVED lines=20> */
[----:B------:R-:W-:-:S08]  /*2fc0*/  DFMA R26, R36, R26, UR6 ;  /* 0x00000006241a7e2b */ /* 0x000fd0000800001a */
[----:B------:R-:W-:-:S08]  /*2fd0*/  DFMA R26, R36, R26, 1 ;  /* 0x3ff00000241a742b */ /* 0x000fd0000000001a */
[----:B------:R-:W-:-:S10]  /*2fe0*/  DFMA R26, R36, R26, 1 ;  /* 0x3ff00000241a742b */ /* 0x000fd4000000001a */
[----:B------:R-:W-:Y:S01]  /*2ff0*/  LEA R35, R28, R27, 0x14 ;  /* 0x0000001b1c237211 */ /* 0x000fe200078ea0ff */
[----:B------:R-:W-:Y:S01]  /*3000*/  IMAD.MOV.U32 R34, RZ, RZ, R26 ;  /* 0x000000ffff227224 */ /* 0x000fe200078e001a */
[----:B------:R-:W-:Y:S06]  /*3010*/  @!P0 BRA `(.L_x_104) ;  /* 0x0000000000308947 */ /* 0x000fec0003800000 */
[----:B------:R-:W-:Y:S01]  /*3020*/  FSETP.GEU.AND P1, PT, |R33|, 4.2275390625, PT ;  /* 0x408748002100780b */ /* 0x000fe20003f2e200 */
[C---:B------:R-:W-:Y:S02]  /*3030*/  DADD R34, R32.reuse, +INF ;  /* 0x7ff0000020227429 */ /* 0x040fe40000000000 */
[----:B------:R-:W-:-:S08]  /*3040*/  DSETP.GEU.AND P0, PT, R32, RZ, PT ;  /* 0x000000ff2000722a */ /* 0x000fd00003f0e000 */
[----:B------:R-:W-:Y:S02]  /*3050*/  FSEL R34, R34, RZ, P0 ;  /* 0x000000ff22227208 */ /* 0x000fe40000000000 */
[----:B------:R-:W-:Y:S02]  /*3060*/  @!P1 LEA.HI R29, R28, R28, RZ, 0x1 ;  /* 0x0000001c1c1d9211 */ /* 0x000fe400078f08ff */
[----:B------:R-:W-:Y:S02]  /*3070*/  FSEL R35, R35, RZ, P0 ;  /* 0x000000ff23237208 */ /* 0x000fe40000000000 */
[----:B------:R-:W-:-:S05]  /*3080*/  @!P1 SHF.R.S32.HI R29, RZ, 0x1, R29 ;  /* 0x00000001ff1d9819 */ /* 0x000fca000001141d */
[----:B------:R-:W-:Y:S02]  /*3090*/  @!P1 IMAD.IADD R28, R28, 0x1, -R29 ;  /* 0x000000011c1c9824 */ /* 0x000fe400078e0a1d */
[----:B------:R-:W-:-:S03]  /*30a0*/  @!P1 IMAD R27, R29, 0x100000, R27 ;  /* 0x001000001d1b9824 */ /* 0x000fc600078e021b */
[----:B------:R-:W-:Y:S02]  /*30b0*/  @!P1 LEA R29, R28, 0x3ff00000, 0x14 ;  /* 0x3ff000001c1d9811 */ /* 0x000fe400078ea0ff */
[----:B------:R-:W-:-:S06]  /*30c0*/  @!P1 MOV R28, RZ ;  /* 0x000000ff001c9202 */ /* 0x000fcc0000000f00 */
[----:B------:R-:W-:-:S11]  /*30d0*/  @!P1 DMUL R34, R26, R28 ;  /* 0x0000001c1a229228 */ /* 0x000fd60000000000 */
.L_x_104:
[----:B------:R-:W-:Y:S01]  /*30e0*/  DFMA R30, R30, R34, R34 ;  /* 0x000000221e1e722b */ /* 0x000fe20000000022 */
[----:B------:R-:W-:Y:S01]  /*30f0*/  IMAD.MOV.U32 R28, RZ, RZ, R0 ;  /* 0x000000ffff1c7224 */ /* 0x000fe200078e0000 */
[----:B------:R-:W-:Y:S01]  /*3100*/  DSETP.NEU.AND P0, PT, |R34|, +INF , PT ;  /* 0x7ff000002200742a */ /* 0x000fe20003f0d200 */
[----:B------:R-:W-:-:S07]  /*3110*/  IMAD.MOV.U32 R29, RZ, RZ, 0x0 ;  /* 0x00000000ff1d7424 */ /* 0x000fce00078e00ff */
[----:B------:R-:W-:Y:S02]  /*3120*/  FSEL R26, R34, R30, !P0 ;  /* 0x0000001e221a7208 */ /* 0x000fe40004000000 */
[----:B------:R-:W-:Y:S01]  /*3130*/  FSEL R27, R35, R31, !P0 ;  /* 0x0000001f231b7208 */ /* 0x000fe20004000000 */
[----:B------:R-:W-:Y:S06]  /*3140*/  RET.REL.NODEC R28 `(_Z14calculateForcePiPdS0_S0_iiS0_S0_S0_S0_) ;  /* 0xffffffcc1cac7950 */ /* 0x000fec0003c3ffff */
.L_x_105:
        /* <DEDUP_REMOVED lines=11> */
.L_x_118:


//--------------------- .text._Z17calculateMovementPdS_S_S_S_S_S_i --------------------------
	.section	.text._Z17calculateMovementPdS_S_S_S_S_S_i,"ax",@progbits
	.align	128
        .global         _Z17calculateMovementPdS_S_S_S_S_S_i
        .type           _Z17calculateMovementPdS_S_S_S_S_S_i,@function
        .size           _Z17calculateMovementPdS_S_S_S_S_S_i,(.L_x_119 - _Z17calculateMovementPdS_S_S_S_S_S_i)
        .other          _Z17calculateMovementPdS_S_S_S_S_S_i,@"STO_CUDA_ENTRY STV_DEFAULT"
_Z17calculateMovementPdS_S_S_S_S_S_i:
.text._Z17calculateMovementPdS_S_S_S_S_S_i:
        /* <DEDUP_REMOVED lines=9> */
[----:B------:R-:W1:Y:S07]  /*0090*/  LDCU.64 UR4, c[0x0][0x358] ;  /* 0x00006b00ff0477ac */ /* 0x000e6e0008000a00 */
[----:B------:R-:W2:Y:S08]  /*00a0*/  LDC.64 R8, c[0x0][0x380] ;  /* 0x0000e000ff087b82 */ /* 0x000eb00000000a00 */
[----:B------:R-:W3:Y:S01]  /*00b0*/  LDC.64 R12, c[0x0][0x3b0] ;  /* 0x0000ec00ff0c7b82 */ /* 0x000ee20000000a00 */
[----:B0-----:R-:W-:-:S07]  /*00c0*/  IMAD.WIDE R2, R0, 0x8, R2 ;  /* 0x0000000800027825 */ /* 0x001fce00078e0202 */
[----:B------:R-:W0:Y:S01]  /*00d0*/  LDC.64 R14, c[0x0][0x388] ;  /* 0x0000e200ff0e7b82 */ /* 0x000e220000000a00 */
[----:B-1----:R-:W4:Y:S01]  /*00e0*/  LDG.E.64 R4, desc[UR4][R2.64] ;  /* 0x0000000402047981 */ /* 0x002f22000c1e1b00 */
[----:B--2---:R-:W-:-:S06]  /*00f0*/  IMAD.WIDE R8, R0, 0x8, R8 ;  /* 0x0000000800087825 */ /* 0x004fcc00078e0208 */
[----:B------:R-:W1:Y:S01]  /*0100*/  LDC.64 R16, c[0x0][0x390] ;  /* 0x0000e400ff107b82 */ /* 0x000e620000000a00 */
[----:B------:R-:W4:Y:S02]  /*0110*/  LDG.E.64 R6, desc[UR4][R8.64] ;  /* 0x0000000408067981 */ /* 0x000f24000c1e1b00 */
[----:B----4-:R-:W-:Y:S01]  /*0120*/  DADD R10, R4, R6 ;  /* 0x00000000040a7229 */ /* 0x010fe20000000006 */
[----:B---3--:R-:W-:-:S04]  /*0130*/  IMAD.WIDE R4, R0, 0x8, R12 ;  /* 0x0000000800047825 */ /* 0x008fc800078e020c */
[C---:B0-----:R-:W-:Y:S02]  /*0140*/  IMAD.WIDE R12, R0.reuse, 0x8, R14 ;  /* 0x00000008000c7825 */ /* 0x041fe400078e020e */
[----:B------:R0:W-:Y:S04]  /*0150*/  STG.E.64 desc[UR4][R8.64], R10 ;  /* 0x0000000a08007986 */ /* 0x0001e8000c101b04 */
[----:B------:R-:W2:Y:S04]  /*0160*/  LDG.E.64 R6, desc[UR4][R4.64] ;  /* 0x0000000404067981 */ /* 0x000ea8000c1e1b00 */
[----:B------:R-:W2:Y:S02]  /*0170*/  LDG.E.64 R14, desc[UR4][R12.64] ;  /* 0x000000040c0e7981 */ /* 0x000ea4000c1e1b00 */
[----:B--2---:R-:W-:Y:S01]  /*0180*/  DADD R14, R6, R14 ;  /* 0x00000000060e7229 */ /* 0x004fe2000000000e */
[----:B-1----:R-:W-:-:S06]  /*0190*/  IMAD.WIDE R6, R0, 0x8, R16 ;  /* 0x0000000800067825 */ /* 0x002fcc00078e0210 */
[----:B------:R1:W-:Y:S04]  /*01a0*/  STG.E.64 desc[UR4][R12.64], R14 ;  /* 0x0000000e0c007986 */ /* 0x0003e8000c101b04 */
[----:B------:R-:W2:Y:S01]  /*01b0*/  LDG.E.64 R16, desc[UR4][R6.64] ;  /* 0x0000000406107981 */ /* 0x000ea2000c1e1b00 */
[----:B------:R-:W-:Y:S01]  /*01c0*/  BSSY.RECONVERGENT B0, `(.L_x_106) ;  /* 0x000000e000007945 */ /* 0x000fe20003800200 */
[----:B--2---:R-:W2:Y:S01]  /*01d0*/  MUFU.RCP64H R19, R17 ;  /* 0x0000001100137308 */ /* 0x004ea20000001800 */
[----:B------:R-:W-:-:S06]  /*01e0*/  VIADD R18, R17, 0x300402 ;  /* 0x0030040211127836 */ /* 0x000fcc0000000000 */
[----:B--2---:R-:W-:-:S08]  /*01f0*/  DFMA R20, -R16, R18, 1 ;  /* 0x3ff000001014742b */ /* 0x004fd00000000112 */
[----:B------:R-:W-:Y:S01]  /*0200*/  DFMA R20, R20, R20, R20 ;  /* 0x000000141414722b */ /* 0x000fe20000000014 */
[----:B------:R-:W-:-:S07]  /*0210*/  FSETP.GEU.AND P0, PT, |R18|, 5.8789094863358348022e-39, PT ;  /* 0x004004021200780b */ /* 0x000fce0003f0e200 */
[----:B------:R-:W-:-:S08]  /*0220*/  DFMA R20, R18, R20, R18 ;  /* 0x000000141214722b */ /* 0x000fd00000000012 */
[----:B0-----:R-:W-:-:S08]  /*0230*/  DFMA R8, -R16, R20, 1 ;  /* 0x3ff000001008742b */ /* 0x001fd00000000114 */
[----:B------:R-:W-:Y:S01]  /*0240*/  DFMA R8, R20, R8, R20 ;  /* 0x000000081408722b */ /* 0x000fe20000000014 */
[----:B-1----:R-:W-:Y:S10]  /*0250*/  @P0 BRA `(.L_x_107) ;  /* 0x0000000000100947 */ /* 0x002ff40003800000 */
[----:B------:R-:W-:Y:S02]  /*0260*/  LOP3.LUT R8, R17, 0x7fffffff, RZ, 0xc0, !PT ;  /* 0x7fffffff11087812 */ /* 0x000fe400078ec0ff */
[----:B------:R-:W-:-:S03]  /*0270*/  MOV R10, 0x2a0 ;  /* 0x000002a0000a7802 */ /* 0x000fc60000000f00 */
[----:B------:R-:W-:-:S07]  /*0280*/  VIADD R14, R8, 0xfff00000 ;  /* 0xfff00000080e7836 */ /* 0x000fce0000000000 */
[----:B------:R-:W-:Y:S05]  /*0290*/  CALL.REL.NOINC `($__internal_3_$__cuda_sm20_dblrcp_rn_slowpath_v3) ;  /* 0x0000000000887944 */ /* 0x000fea0003c00000 */
.L_x_107:
[----:B------:R-:W-:Y:S05]  /*02a0*/  BSYNC.RECONVERGENT B0 ;  /* 0x0000000000007941 */ /* 0x000fea0003800200 */
.L_x_106:
[----:B------:R-:W0:Y:S01]  /*02b0*/  LDC.64 R10, c[0x0][0x398] ;  /* 0x0000e600ff0a7b82 */ /* 0x000e220000000a00 */
[----:B------:R-:W2:Y:S01]  /*02c0*/  LDG.E.64 R12, desc[UR4][R2.64] ;  /* 0x00000004020c7981 */ /* 0x000ea2000c1e1b00 */
[----:B0-----:R-:W-:-:S06]  /*02d0*/  IMAD.WIDE R10, R0, 0x8, R10 ;  /* 0x00000008000a7825 */ /* 0x001fcc00078e020a */
[----:B------:R-:W2:Y:S02]  /*02e0*/  LDG.E.64 R10, desc[UR4][R10.64] ;  /* 0x000000040a0a7981 */ /* 0x000ea4000c1e1b00 */
[----:B--2---:R-:W-:-:S07]  /*02f0*/  DFMA R8, R10, R8, R12 ;  /* 0x000000080a08722b */ /* 0x004fce000000000c */
[----:B------:R0:W-:Y:S04]  /*0300*/  STG.E.64 desc[UR4][R2.64], R8 ;  /* 0x0000000802007986 */ /* 0x0001e8000c101b04 */
[----:B------:R-:W2:Y:S01]  /*0310*/  LDG.E.64 R6, desc[UR4][R6.64] ;  /* 0x0000000406067981 */ /* 0x000ea2000c1e1b00 */
[----:B------:R-:W-:Y:S01]  /*0320*/  BSSY.RECONVERGENT B0, `(.L_x_108) ;  /* 0x0000012000007945 */ /* 0x000fe20003800200 */
[----:B--2---:R-:W1:Y:S01]  /*0330*/  MUFU.RCP64H R13, R7 ;  /* 0x00000007000d7308 */ /* 0x004e620000001800 */
[----:B------:R-:W-:-:S06]  /*0340*/  IADD3 R12, PT, PT, R7, 0x300402, RZ ;  /* 0x00300402070c7810 */ /* 0x000fcc0007ffe0ff */
[----:B-1----:R-:W-:-:S08]  /*0350*/  DFMA R14, -R6, R12, 1 ;  /* 0x3ff00000060e742b */ /* 0x002fd0000000010c */
[----:B------:R-:W-:Y:S01]  /*0360*/  DFMA R14, R14, R14, R14 ;  /* 0x0000000e0e0e722b */ /* 0x000fe2000000000e */
[----:B------:R-:W-:-:S07]  /*0370*/  FSETP.GEU.AND P0, PT, |R12|, 5.8789094863358348022e-39, PT ;  /* 0x004004020c00780b */ /* 0x000fce0003f0e200 */
[----:B------:R-:W-:-:S08]  /*0380*/  DFMA R14, R12, R14, R12 ;  /* 0x0000000e0c0e722b */ /* 0x000fd0000000000c */
[----:B------:R-:W-:-:S08]  /*0390*/  DFMA R16, -R6, R14, 1 ;  /* 0x3ff000000610742b */ /* 0x000fd0000000010e */
[----:B------:R-:W-:Y:S01]  /*03a0*/  DFMA R14, R14, R16, R14 ;  /* 0x000000100e0e722b */ /* 0x000fe2000000000e */
[----:B0-----:R-:W-:Y:S10]  /*03b0*/  @P0 BRA `(.L_x_109) ;  /* 0x0000000000200947 */ /* 0x001ff40003800000 */
[----:B------:R-:W-:Y:S01]  /*03c0*/  LOP3.LUT R2, R7, 0x7fffffff, RZ, 0xc0, !PT ;  /* 0x7fffffff07027812 */ /* 0x000fe200078ec0ff */
[----:B------:R-:W-:Y:S01]  /*03d0*/  IMAD.MOV.U32 R16, RZ, RZ, R6 ;  /* 0x000000ffff107224 */ /* 0x000fe200078e0006 */
[----:B------:R-:W-:Y:S02]  /*03e0*/  MOV R17, R7 ;  /* 0x0000000700117202 */ /* 0x000fe40000000f00 */
[----:B------:R-:W-:Y:S01]  /*03f0*/  MOV R10, 0x420 ;  /* 0x00000420000a7802 */ /* 0x000fe20000000f00 */
[----:B------:R-:W-:-:S07]  /*0400*/  VIADD R14, R2, 0xfff00000 ;  /* 0xfff00000020e7836 */ /* 0x000fce0000000000 */
[----:B------:R-:W-:Y:S05]  /*0410*/  CALL.REL.NOINC `($__internal_3_$__cuda_sm20_dblrcp_rn_slowpath_v3) ;  /* 0x0000000000287944 */ /* 0x000fea0003c00000 */
[----:B------:R-:W-:Y:S01]  /*0420*/  MOV R14, R8 ;  /* 0x00000008000e7202 */ /* 0x000fe20000000f00 */
[----:B------:R-:W-:-:S07]  /*0430*/  IMAD.MOV.U32 R15, RZ, RZ, R9 ;  /* 0x000000ffff0f7224 */ /* 0x000fce00078e0009 */
.L_x_109:
[----:B------:R-:W-:Y:S05]  /*0440*/  BSYNC.RECONVERGENT B0 ;  /* 0x0000000000007941 */ /* 0x000fea0003800200 */
.L_x_108:
[----:B------:R-:W0:Y:S01]  /*0450*/  LDC.64 R2, c[0x0][0x3a0] ;  /* 0x0000e800ff027b82 */ /* 0x000e220000000a00 */
[----:B------:R-:W2:Y:S01]  /*0460*/  LDG.E.64 R6, desc[UR4][R4.64] ;  /* 0x0000000404067981 */ /* 0x000ea2000c1e1b00 */
[----:B0-----:R-:W-:-:S06]  /*0470*/  IMAD.WIDE R2, R0, 0x8, R2 ;  /* 0x0000000800027825 */ /* 0x001fcc00078e0202 */
[----:B------:R-:W2:Y:S02]  /*0480*/  LDG.E.64 R2, desc[UR4][R2.64] ;  /* 0x0000000402027981 */ /* 0x000ea4000c1e1b00 */
[----:B--2---:R-:W-:-:S07]  /*0490*/  DFMA R6, R2, R14, R6 ;  /* 0x0000000e0206722b */ /* 0x004fce0000000006 */
[----:B------:R-:W-:Y:S01]  /*04a0*/  STG.E.64 desc[UR4][R4.64], R6 ;  /* 0x0000000604007986 */ /* 0x000fe2000c101b04 */
[----:B------:R-:W-:Y:S05]  /*04b0*/  EXIT ;  /* 0x000000000000794d */ /* 0x000fea0003800000 */
        .weak           $__internal_3_$__cuda_sm20_dblrcp_rn_slowpath_v3
        .type           $__internal_3_$__cuda_sm20_dblrcp_rn_slowpath_v3,@function
        .size           $__internal_3_$__cuda_sm20_dblrcp_rn_slowpath_v3,(.L_x_119 - $__internal_3_$__cuda_sm20_dblrcp_rn_slowpath_v3)
$__internal_3_$__cuda_sm20_dblrcp_rn_slowpath_v3:
[----:B------:R-:W-:Y:S01]  /*04c0*/  MOV R8, R16 ;  /* 0x0000001000087202 */ /* 0x000fe20000000f00 */
[----:B------:R-:W-:Y:S01]  /*04d0*/  IMAD.MOV.U32 R9, RZ, RZ, R17 ;  /* 0x000000ffff097224 */ /* 0x000fe200078e0011 */
[----:B------:R-:W-:Y:S05]  /*04e0*/  BSSY.RECONVERGENT B1, `(.L_x_110) ;  /* 0x0000024000017945 */ /* 0x000fea0003800200 */
[----:B------:R-:W-:-:S14]  /*04f0*/  DSETP.GTU.AND P0, PT, |R8|, +INF , PT ;  /* 0x7ff000000800742a */ /* 0x000fdc0003f0c200 */
[----:B------:R-:W-:Y:S05]  /*0500*/  @P0 BRA `(.L_x_111) ;  /* 0x00000000007c0947 */ /* 0x000fea0003800000 */
[----:B------:R-:W-:-:S04]  /*0510*/  LOP3.LUT R15, R17, 0x7fffffff, RZ, 0xc0, !PT ;  /* 0x7fffffff110f7812 */ /* 0x000fc800078ec0ff */
[----:B------:R-:W-:-:S04]  /*0520*/  IADD3 R11, PT, PT, R15, -0x1, RZ ;  /* 0xffffffff0f0b7810 */ /* 0x000fc80007ffe0ff */
[----:B------:R-:W-:-:S13]  /*0530*/  ISETP.GE.U32.AND P0, PT, R11, 0x7fefffff, PT ;  /* 0x7fefffff0b00780c */ /* 0x000fda0003f06070 */
[----:B------:R-:W-:Y:S01]  /*0540*/  @P0 LOP3.LUT R13, R9, 0x7ff00000, RZ, 0x3c, !PT ;  /* 0x7ff00000090d0812 */ /* 0x000fe200078e3cff */
[----:B------:R-:W-:Y:S01]  /*0550*/  @P0 IMAD.MOV.U32 R12, RZ, RZ, RZ ;  /* 0x000000ffff0c0224 */ /* 0x000fe200078e00ff */
[----:B------:R-:W-:Y:S06]  /*0560*/  @P0 BRA `(.L_x_112) ;  /* 0x00000000006c0947 */ /* 0x000fec0003800000 */
[----:B------:R-:W-:-:S13]  /*0570*/  ISETP.GE.U32.AND P0, PT, R15, 0x1000001, PT ;  /* 0x010000010f00780c */ /* 0x000fda0003f06070 */
[----:B------:R-:W-:Y:S05]  /*0580*/  @!P0 BRA `(.L_x_113) ;  /* 0x0000000000348947 */ /* 0x000fea0003800000 */
[----:B------:R-:W-:Y:S01]  /*0590*/  IADD3 R13, PT, PT, R9, -0x3fe00000, RZ ;  /* 0xc0200000090d7810 */ /* 0x000fe20007ffe0ff */
[----:B------:R-:W-:-:S03]  /*05a0*/  IMAD.MOV.U32 R12, RZ, RZ, R8 ;  /* 0x000000ffff0c7224 */ /* 0x000fc600078e0008 */
[----:B------:R-:W0:Y:S03]  /*05b0*/  MUFU.RCP64H R15, R13 ;  /* 0x0000000d000f7308 */ /* 0x000e260000001800 */
[----:B0-----:R-:W-:-:S08]  /*05c0*/  DFMA R16, -R12, R14, 1 ;  /* 0x3ff000000c10742b */ /* 0x001fd0000000010e */
[----:B------:R-:W-:-:S08]  /*05d0*/  DFMA R16, R16, R16, R16 ;  /* 0x000000101010722b */ /* 0x000fd00000000010 */
[----:B------:R-:W-:-:S08]  /*05e0*/  DFMA R16, R14, R16, R14 ;  /* 0x000000100e10722b */ /* 0x000fd0000000000e */
[----:B------:R-:W-:-:S08]  /*05f0*/  DFMA R14, -R12, R16, 1 ;  /* 0x3ff000000c0e742b */ /* 0x000fd00000000110 */
[----:B------:R-:W-:-:S08]  /*0600*/  DFMA R14, R16, R14, R16 ;  /* 0x0000000e100e722b */ /* 0x000fd00000000010 */
[----:B------:R-:W-:-:S08]  /*0610*/  DMUL R14, R14, 2.2250738585072013831e-308 ;  /* 0x001000000e0e7828 */ /* 0x000fd00000000000 */
[----:B------:R-:W-:-:S08]  /*0620*/  DFMA R8, -R8, R14, 1 ;  /* 0x3ff000000808742b */ /* 0x000fd0000000010e */
[----:B------:R-:W-:-:S08]  /*0630*/  DFMA R8, R8, R8, R8 ;  /* 0x000000080808722b */ /* 0x000fd00000000008 */
[----:B------:R-:W-:Y:S01]  /*0640*/  DFMA R12, R14, R8, R14 ;  /* 0x000000080e0c722b */ /* 0x000fe2000000000e */
[----:B------:R-:W-:Y:S10]  /*0650*/  BRA `(.L_x_112) ;  /* 0x0000000000307947 */ /* 0x000ff40003800000 */
.L_x_113:
[----:B------:R-:W-:Y:S01]  /*0660*/  DMUL R8, R8, 8.11296384146066816958e+31 ;  /* 0x4690000008087828 */ /* 0x000fe20000000000 */
[----:B------:R-:W-:-:S05]  /*0670*/  MOV R12, R14 ;  /* 0x0000000e000c7202 */ /* 0x000fca0000000f00 */
[----:B------:R-:W0:Y:S02]  /*0680*/  MUFU.RCP64H R13, R9 ;  /* 0x00000009000d7308 */ /* 0x000e240000001800 */
[----:B0-----:R-:W-:-:S08]  /*0690*/  DFMA R14, -R8, R12, 1 ;  /* 0x3ff00000080e742b */ /* 0x001fd0000000010c */
[----:B------:R-:W-:-:S08]  /*06a0*/  DFMA R14, R14, R14, R14 ;  /* 0x0000000e0e0e722b */ /* 0x000fd0000000000e */
[----:B------:R-:W-:-:S08]  /*06b0*/  DFMA R14, R12, R14, R12 ;  /* 0x0000000e0c0e722b */ /* 0x000fd0000000000c */
[----:B------:R-:W-:-:S08]  /*06c0*/  DFMA R12, -R8, R14, 1 ;  /* 0x3ff00000080c742b */ /* 0x000fd0000000010e */
[----:B------:R-:W-:-:S08]  /*06d0*/  DFMA R12, R14, R12, R14 ;  /* 0x0000000c0e0c722b */ /* 0x000fd0000000000e */
[----:B------:R-:W-:Y:S01]  /*06e0*/  DMUL R12, R12, 8.11296384146066816958e+31 ;  /* 0x469000000c0c7828 */ /* 0x000fe20000000000 */
[----:B------:R-:W-:Y:S10]  /*06f0*/  BRA `(.L_x_112) ;  /* 0x0000000000087947 */ /* 0x000ff40003800000 */
.L_x_111:
[----:B------:R-:W-:Y:S01]  /*0700*/  LOP3.LUT R13, R9, 0x80000, RZ, 0xfc, !PT ;  /* 0x00080000090d7812 */ /* 0x000fe200078efcff */
[----:B------:R-:W-:-:S07]  /*0710*/  IMAD.MOV.U32 R12, RZ, RZ, R8 ;  /* 0x000000ffff0c7224 */ /* 0x000fce00078e0008 */
.L_x_112:
[----:B------:R-:W-:Y:S05]  /*0720*/  BSYNC.RECONVERGENT B1 ;  /* 0x0000000000017941 */ /* 0x000fea0003800200 */
.L_x_110:
[----:B------:R-:W-:Y:S01]  /*0730*/  HFMA2 R11, -RZ, RZ, 0, 0 ;  /* 0x00000000ff0b7431 */ /* 0x000fe200000001ff */
[----:B------:R-:W-:Y:S01]  /*0740*/  MOV R8, R12 ;  /* 0x0000000c00087202 */ /* 0x000fe20000000f00 */
[----:B------:R-:W-:Y:S02]  /*0750*/  IMAD.MOV.U32 R9, RZ, RZ, R13 ;  /* 0x000000ffff097224 */ /* 0x000fe400078e000d */
[----:B------:R-:W-:Y:S05]  /*0760*/  RET.REL.NODEC R10 `(_Z17calculateMovementPdS_S_S_S_S_S_i) ;  /* 0xfffffff80a247950 */ /* 0x000fea0003c3ffff */
.L_x_114:
        /* <DEDUP_REMOVED lines=9> */
.L_x_119:


//--------------------- .nv.global.init           --------------------------
	.section	.nv.global.init,"aw",@progbits
	.align	8
.nv.global.init:
	.type		G,@object
	.size		G,(THETA - G)
G:
        /*0000*/ 	.byte	0x3e, 0x16, 0x2c, 0x22, 0x4c, 0x58, 0xd2, 0x3d
	.type		THETA,@object
	.size		THETA,(blockSize - THETA)
THETA:
        /*0008*/ 	.byte	0x33, 0x33, 0x33, 0x33, 0x33, 0x33, 0xf3, 0x3f
	.type		blockSize,@object
	.size		blockSize,(deltaTime - blockSize)
blockSize:
        /*0010*/ 	.byte	0x00, 0x01, 0x00, 0x00
	.type		deltaTime,@object
	.size		deltaTime,(.L_4 - deltaTime)
deltaTime:
        /*0014*/ 	.byte	0x01, 0x00, 0x00, 0x00
.L_4:


//--------------------- .nv.shared.reserved.0     --------------------------
	.section	.nv.shared.reserved.0,"aw",@nobits
	.weak		__nv_reservedSMEM_offset_0_alias
	.size		__nv_reservedSMEM_offset_0_alias, 0, 64
	.other		__nv_reservedSMEM_offset_0_alias,@"STO_CUDA_RESERVED_SHARED STV_DEFAULT"
__nv_reservedSMEM_offset_0_alias:
	.zero		0
	.zero		64


//--------------------- .nv.global                --------------------------
	.section	.nv.global,"aw",@nobits
	.align	4
.nv.global:
	.type		h,@object
	.size		h,(pPointer - h)
h:
	.zero		4
	.type		pPointer,@object
	.size		pPointer,(error - pPointer)
pPointer:
	.zero		4
	.type		error,@object
	.size		error,(.L_5 - error)
error:
	.zero		4
.L_5:


//--------------------- .nv.shared._Z11boundingBoxPdS_iS_S_S_S_Pi --------------------------
	.section	.nv.shared._Z11boundingBoxPdS_iS_S_S_S_Pi,"aw",@nobits
	.sectionflags	@""
	.align	4
.nv.shared._Z11boundingBoxPdS_iS_S_S_S_Pi:
	.zero		5120


//--------------------- .nv.constant0._Z10resetArrayPdS_S_i --------------------------
	.section	.nv.constant0._Z10resetArrayPdS_S_i,"a",@progbits
	.sectionflags	@""
	.align	4
.nv.constant0._Z10resetArrayPdS_S_i:
	.zero		924


//--------------------- .nv.constant0._Z10checkErrorPi --------------------------
	.section	.nv.constant0._Z10checkErrorPi,"a",@progbits
	.sectionflags	@""
	.align	4
.nv.constant0._Z10checkErrorPi:
	.zero		904


//--------------------- .nv.constant0._Z10setPointeri --------------------------
	.section	.nv.constant0._Z10setPointeri,"a",@progbits
	.sectionflags	@""
	.align	4
.nv.constant0._Z10setPointeri:
	.zero		900


//--------------------- .nv.constant0._Z10createTreePdS_S_S_S_S_S_Piii --------------------------
	.section	.nv.constant0._Z10createTreePdS_S_S_S_S_S_Piii,"a",@progbits
	.sectionflags	@""
	.align	4
.nv.constant0._Z10createTreePdS_S_S_S_S_S_Piii:
	.zero		968


//--------------------- .nv.constant0._Z19calculateCenterMassPiPdS0_S0_d --------------------------
	.section	.nv.constant0._Z19calculateCenterMassPiPdS0_S0_d,"a",@progbits
	.sectionflags	@""
	.align	4
.nv.constant0._Z19calculateCenterMassPiPdS0_S0_d:
	.zero		936


//--------------------- .nv.constant0._Z19boundingBoxExpanderPdS_S_S_ --------------------------
	.section	.nv.constant0._Z19boundingBoxExpanderPdS_S_S_,"a",@progbits
	.sectionflags	@""
	.align	4
.nv.constant0._Z19boundingBoxExpanderPdS_S_S_:
	.zero		928


//--------------------- .nv.constant0._Z11boundingBoxPdS_iS_S_S_S_Pi --------------------------
	.section	.nv.constant0._Z11boundingBoxPdS_iS_S_S_S_Pi,"a",@progbits
	.sectionflags	@""
	.align	4
.nv.constant0._Z11boundingBoxPdS_iS_S_S_S_Pi:
	.zero		960


//--------------------- .nv.constant0._Z15initialPositionPdS_S_S_S_S_ --------------------------
	.section	.nv.constant0._Z15initialPositionPdS_S_S_S_S_,"a",@progbits
	.sectionflags	@""
	.align	4
.nv.constant0._Z15initialPositionPdS_S_S_S_S_:
	.zero		944


//--------------------- .nv.constant0._Z14calculateForcePiPdS0_S0_iiS0_S0_S0_S0_ --------------------------
	.section	.nv.constant0._Z14calculateForcePiPdS0_S0_iiS0_S0_S0_S0_,"a",@progbits
	.sectionflags	@""
	.align	4
.nv.constant0._Z14calculateForcePiPdS0_S0_iiS0_S0_S0_S0_:
	.zero		968


//--------------------- .nv.constant0._Z17calculateMovementPdS_S_S_S_S_S_i --------------------------
	.section	.nv.constant0._Z17calculateMovementPdS_S_S_S_S_S_i,"a",@progbits
	.sectionflags	@""
	.align	4
.nv.constant0._Z17calculateMovementPdS_S_S_S_S_S_i:
	.zero		956


//--------------------- SYMBOLS --------------------------

	.type		.nv.reservedSmem.offset0,@object
	.size		.nv.reservedSmem.offset0,0x4
	.type		.nv.reservedSmem.cap,@object
	.size		.nv.reservedSmem.cap,0x4
